//
// Generated by NVIDIA NVVM Compiler
//
// Compiler Build ID: CL-36424714
// Cuda compilation tools, release 13.0, V13.0.88
// Based on NVVM 20.0.0
//

.version 9.0
.target sm_100
.address_size 64

	// .globl	_Z26geneticAlgorithmGenerationP17curandStateXORWOWPfS1_PhS1_f
.global .align 4 .b8 precalc_xorwow_matrix[102400];
.global .align 4 .b8 precalc_xorwow_offset_matrix[102400];
.global .align 4 .b8 mrg32k3aM1[2304];
.global .align 4 .b8 mrg32k3aM2[2304];
.global .align 4 .b8 mrg32k3aM1SubSeq[2016];
.global .align 4 .b8 mrg32k3aM2SubSeq[2016];
.global .align 4 .b8 mrg32k3aM1Seq[2304];
.global .align 4 .b8 mrg32k3aM2Seq[2304];
.const .align 8 .b8 __cr_lgamma_table[72];
// _ZZ26geneticAlgorithmGenerationP17curandStateXORWOWPfS1_PhS1_fE15sharedbaseSizes has been demoted
// _ZZ26geneticAlgorithmGenerationP17curandStateXORWOWPfS1_PhS1_fE16sharedbaseValues has been demoted
// _ZZ26geneticAlgorithmGenerationP17curandStateXORWOWPfS1_PhS1_fE11randomState has been demoted
// _ZZ19randomizePopulationP17curandStateXORWOWPhE11randomState has been demoted

.visible .entry _Z26geneticAlgorithmGenerationP17curandStateXORWOWPfS1_PhS1_f(
	.param .u64 .ptr .align 1 _Z26geneticAlgorithmGenerationP17curandStateXORWOWPfS1_PhS1_f_param_0,
	.param .u64 .ptr .align 1 _Z26geneticAlgorithmGenerationP17curandStateXORWOWPfS1_PhS1_f_param_1,
	.param .u64 .ptr .align 1 _Z26geneticAlgorithmGenerationP17curandStateXORWOWPfS1_PhS1_f_param_2,
	.param .u64 .ptr .align 1 _Z26geneticAlgorithmGenerationP17curandStateXORWOWPfS1_PhS1_f_param_3,
	.param .u64 .ptr .align 1 _Z26geneticAlgorithmGenerationP17curandStateXORWOWPfS1_PhS1_f_param_4,
	.param .f32 _Z26geneticAlgorithmGenerationP17curandStateXORWOWPfS1_PhS1_f_param_5
)
{
	.local .align 16 .b8 	__local_depot0[1488];
	.reg .b64 	%SP;
	.reg .b64 	%SPL;
	.reg .pred 	%p<25>;
	.reg .b16 	%rs<34>;
	.reg .b32 	%r<426>;
	.reg .b32 	%f<70>;
	.reg .b64 	%rd<99>;
	// demoted variable
	.shared .align 4 .b8 _ZZ26geneticAlgorithmGenerationP17curandStateXORWOWPfS1_PhS1_fE15sharedbaseSizes[40];
	// demoted variable
	.shared .align 4 .b8 _ZZ26geneticAlgorithmGenerationP17curandStateXORWOWPfS1_PhS1_fE16sharedbaseValues[40];
	// demoted variable
	.shared .align 8 .b8 _ZZ26geneticAlgorithmGenerationP17curandStateXORWOWPfS1_PhS1_fE11randomState[48];
	mov.u64 	%SPL, __local_depot0;
	ld.param.u64 	%rd29, [_Z26geneticAlgorithmGenerationP17curandStateXORWOWPfS1_PhS1_f_param_0];
	ld.param.u64 	%rd25, [_Z26geneticAlgorithmGenerationP17curandStateXORWOWPfS1_PhS1_f_param_1];
	ld.param.u64 	%rd26, [_Z26geneticAlgorithmGenerationP17curandStateXORWOWPfS1_PhS1_f_param_2];
	ld.param.u64 	%rd27, [_Z26geneticAlgorithmGenerationP17curandStateXORWOWPfS1_PhS1_f_param_3];
	cvta.to.global.u64 	%rd1, %rd27;
	cvta.to.global.u64 	%rd30, %rd29;
	add.u64 	%rd2, %SPL, 0;
	add.u64 	%rd98, %SPL, 400;
	add.u64 	%rd4, %SPL, 1408;
	mov.u32 	%r89, %ntid.y;
	mov.u32 	%r90, %ctaid.y;
	mov.u32 	%r91, %tid.y;
	mad.lo.s32 	%r1, %r89, %r90, %r91;
	mov.u32 	%r92, %ntid.x;
	mov.u32 	%r93, %ctaid.x;
	mov.u32 	%r94, %tid.x;
	mad.lo.s32 	%r95, %r92, %r93, %r94;
	mul.lo.s32 	%r96, %r95, 1000;
	mad.lo.s32 	%r97, %r1, 16000, %r96;
	cvt.s64.s32 	%rd5, %r97;
	mul.lo.s32 	%r98, %r92, %r89;
	mul.wide.u32 	%rd34, %r98, 48;
	add.s64 	%rd35, %rd30, %rd34;
	ld.global.v2.u32 	{%r99, %r100}, [%rd35];
	ld.global.v2.u32 	{%r101, %r102}, [%rd35+8];
	ld.global.v2.u32 	{%r103, %r104}, [%rd35+16];
	ld.global.v2.u32 	{%r105, %r106}, [%rd35+24];
	.pragma "used_bytes_mask 15";
	ld.global.v2.u32 	{%r107, %r108}, [%rd35+32];
	ld.global.v2.u32 	{%r109, %r110}, [%rd35+40];
	st.shared.v2.u32 	[_ZZ26geneticAlgorithmGenerationP17curandStateXORWOWPfS1_PhS1_fE11randomState], {%r99, %r100};
	st.shared.v2.u32 	[_ZZ26geneticAlgorithmGenerationP17curandStateXORWOWPfS1_PhS1_fE11randomState+8], {%r101, %r102};
	st.shared.v2.u32 	[_ZZ26geneticAlgorithmGenerationP17curandStateXORWOWPfS1_PhS1_fE11randomState+16], {%r103, %r104};
	st.shared.v2.u32 	[_ZZ26geneticAlgorithmGenerationP17curandStateXORWOWPfS1_PhS1_fE11randomState+24], {%r105, %r106};
	st.shared.v2.u32 	[_ZZ26geneticAlgorithmGenerationP17curandStateXORWOWPfS1_PhS1_fE11randomState+32], {%r107, %r108};
	st.shared.v2.u32 	[_ZZ26geneticAlgorithmGenerationP17curandStateXORWOWPfS1_PhS1_fE11randomState+40], {%r109, %r110};
	mul.lo.s32 	%r2, %r94, %r91;
	setp.gt.u32 	%p1, %r2, 9;
	@%p1 bra 	$L__BB0_2;
	cvta.to.global.u64 	%rd36, %rd25;
	cvta.to.global.u64 	%rd37, %rd26;
	mul.wide.u32 	%rd38, %r2, 4;
	add.s64 	%rd39, %rd36, %rd38;
	ld.global.f32 	%f25, [%rd39];
	shl.b32 	%r111, %r2, 2;
	mov.u32 	%r112, _ZZ26geneticAlgorithmGenerationP17curandStateXORWOWPfS1_PhS1_fE15sharedbaseSizes;
	add.s32 	%r113, %r112, %r111;
	st.shared.f32 	[%r113], %f25;
	add.s64 	%rd40, %rd37, %rd38;
	ld.global.f32 	%f26, [%rd40];
	mov.u32 	%r114, _ZZ26geneticAlgorithmGenerationP17curandStateXORWOWPfS1_PhS1_fE16sharedbaseValues;
	add.s32 	%r115, %r114, %r111;
	st.shared.f32 	[%r115], %f26;
$L__BB0_2:
	bar.sync 	0;
	ld.shared.f32 	%f1, [_ZZ26geneticAlgorithmGenerationP17curandStateXORWOWPfS1_PhS1_fE15sharedbaseSizes];
	ld.shared.f32 	%f2, [_ZZ26geneticAlgorithmGenerationP17curandStateXORWOWPfS1_PhS1_fE16sharedbaseValues];
	ld.shared.f32 	%f3, [_ZZ26geneticAlgorithmGenerationP17curandStateXORWOWPfS1_PhS1_fE15sharedbaseSizes+4];
	ld.shared.f32 	%f4, [_ZZ26geneticAlgorithmGenerationP17curandStateXORWOWPfS1_PhS1_fE16sharedbaseValues+4];
	ld.shared.f32 	%f5, [_ZZ26geneticAlgorithmGenerationP17curandStateXORWOWPfS1_PhS1_fE15sharedbaseSizes+8];
	ld.shared.f32 	%f6, [_ZZ26geneticAlgorithmGenerationP17curandStateXORWOWPfS1_PhS1_fE16sharedbaseValues+8];
	ld.shared.f32 	%f7, [_ZZ26geneticAlgorithmGenerationP17curandStateXORWOWPfS1_PhS1_fE15sharedbaseSizes+12];
	ld.shared.f32 	%f8, [_ZZ26geneticAlgorithmGenerationP17curandStateXORWOWPfS1_PhS1_fE16sharedbaseValues+12];
	ld.shared.f32 	%f9, [_ZZ26geneticAlgorithmGenerationP17curandStateXORWOWPfS1_PhS1_fE15sharedbaseSizes+16];
	ld.shared.f32 	%f10, [_ZZ26geneticAlgorithmGenerationP17curandStateXORWOWPfS1_PhS1_fE16sharedbaseValues+16];
	ld.shared.f32 	%f11, [_ZZ26geneticAlgorithmGenerationP17curandStateXORWOWPfS1_PhS1_fE15sharedbaseSizes+20];
	ld.shared.f32 	%f12, [_ZZ26geneticAlgorithmGenerationP17curandStateXORWOWPfS1_PhS1_fE16sharedbaseValues+20];
	ld.shared.f32 	%f13, [_ZZ26geneticAlgorithmGenerationP17curandStateXORWOWPfS1_PhS1_fE15sharedbaseSizes+24];
	ld.shared.f32 	%f14, [_ZZ26geneticAlgorithmGenerationP17curandStateXORWOWPfS1_PhS1_fE16sharedbaseValues+24];
	ld.shared.f32 	%f15, [_ZZ26geneticAlgorithmGenerationP17curandStateXORWOWPfS1_PhS1_fE15sharedbaseSizes+28];
	ld.shared.f32 	%f16, [_ZZ26geneticAlgorithmGenerationP17curandStateXORWOWPfS1_PhS1_fE16sharedbaseValues+28];
	ld.shared.f32 	%f17, [_ZZ26geneticAlgorithmGenerationP17curandStateXORWOWPfS1_PhS1_fE15sharedbaseSizes+32];
	ld.shared.f32 	%f18, [_ZZ26geneticAlgorithmGenerationP17curandStateXORWOWPfS1_PhS1_fE16sharedbaseValues+32];
	ld.shared.f32 	%f19, [_ZZ26geneticAlgorithmGenerationP17curandStateXORWOWPfS1_PhS1_fE15sharedbaseSizes+36];
	ld.shared.f32 	%f20, [_ZZ26geneticAlgorithmGenerationP17curandStateXORWOWPfS1_PhS1_fE16sharedbaseValues+36];
	add.s64 	%rd41, %rd5, %rd1;
	add.s64 	%rd92, %rd41, 4;
	mov.f32 	%f69, 0f00000000;
	mov.b32 	%r381, 0;
	mov.u64 	%rd93, %rd2;
$L__BB0_3:
	ld.param.f32 	%f68, [_Z26geneticAlgorithmGenerationP17curandStateXORWOWPfS1_PhS1_f_param_5];
	ld.global.u8 	%rs3, [%rd92+-4];
	cvt.rn.f32.u16 	%f28, %rs3;
	fma.rn.f32 	%f29, %f1, %f28, 0f00000000;
	fma.rn.f32 	%f30, %f2, %f28, 0f00000000;
	ld.global.u8 	%rs4, [%rd92+-3];
	cvt.rn.f32.u16 	%f31, %rs4;
	fma.rn.f32 	%f32, %f3, %f31, %f29;
	fma.rn.f32 	%f33, %f4, %f31, %f30;
	ld.global.u8 	%rs5, [%rd92+-2];
	cvt.rn.f32.u16 	%f34, %rs5;
	fma.rn.f32 	%f35, %f5, %f34, %f32;
	fma.rn.f32 	%f36, %f6, %f34, %f33;
	ld.global.u8 	%rs6, [%rd92+-1];
	cvt.rn.f32.u16 	%f37, %rs6;
	fma.rn.f32 	%f38, %f7, %f37, %f35;
	fma.rn.f32 	%f39, %f8, %f37, %f36;
	ld.global.u8 	%rs7, [%rd92];
	cvt.rn.f32.u16 	%f40, %rs7;
	fma.rn.f32 	%f41, %f9, %f40, %f38;
	fma.rn.f32 	%f42, %f10, %f40, %f39;
	ld.global.u8 	%rs8, [%rd92+1];
	cvt.rn.f32.u16 	%f43, %rs8;
	fma.rn.f32 	%f44, %f11, %f43, %f41;
	fma.rn.f32 	%f45, %f12, %f43, %f42;
	ld.global.u8 	%rs9, [%rd92+2];
	cvt.rn.f32.u16 	%f46, %rs9;
	fma.rn.f32 	%f47, %f13, %f46, %f44;
	fma.rn.f32 	%f48, %f14, %f46, %f45;
	ld.global.u8 	%rs10, [%rd92+3];
	cvt.rn.f32.u16 	%f49, %rs10;
	fma.rn.f32 	%f50, %f15, %f49, %f47;
	fma.rn.f32 	%f51, %f16, %f49, %f48;
	ld.global.u8 	%rs11, [%rd92+4];
	cvt.rn.f32.u16 	%f52, %rs11;
	fma.rn.f32 	%f53, %f17, %f52, %f50;
	fma.rn.f32 	%f54, %f18, %f52, %f51;
	ld.global.u8 	%rs12, [%rd92+5];
	cvt.rn.f32.u16 	%f55, %rs12;
	fma.rn.f32 	%f56, %f19, %f55, %f53;
	fma.rn.f32 	%f57, %f20, %f55, %f54;
	setp.gt.f32 	%p2, %f56, %f68;
	selp.f32 	%f58, 0f00000000, %f57, %p2;
	st.local.f32 	[%rd93], %f58;
	setp.gt.f32 	%p3, %f58, %f69;
	selp.f32 	%f69, %f58, %f69, %p3;
	add.s32 	%r381, %r381, 1;
	add.s64 	%rd93, %rd93, 4;
	add.s64 	%rd92, %rd92, 10;
	setp.ne.s32 	%p4, %r381, 100;
	@%p4 bra 	$L__BB0_3;
	ld.param.u64 	%rd91, [_Z26geneticAlgorithmGenerationP17curandStateXORWOWPfS1_PhS1_f_param_4];
	shl.b32 	%r118, %r1, 4;
	mov.u32 	%r119, %ntid.x;
	mov.u32 	%r120, %ctaid.x;
	mov.u32 	%r121, %tid.x;
	mad.lo.s32 	%r122, %r119, %r120, %r121;
	add.s32 	%r123, %r118, %r122;
	cvta.to.global.u64 	%rd42, %rd91;
	mul.wide.s32 	%rd43, %r123, 4;
	add.s64 	%rd44, %rd42, %rd43;
	st.global.f32 	[%rd44], %f69;
	mov.b32 	%r382, 0;
$L__BB0_5:
	cvt.u16.u32 	%rs1, %r382;
	cvt.u64.u32 	%rd46, %r382;
	add.s64 	%rd47, %rd98, %rd46;
	st.local.u8 	[%rd47], %rs1;
	mul.wide.u32 	%rd48, %r382, 4;
	add.s64 	%rd49, %rd2, %rd48;
	ld.local.f32 	%f23, [%rd49];
	setp.eq.s32 	%p5, %r382, 0;
	mov.b64 	%rd94, 0;
	@%p5 bra 	$L__BB0_10;
	mov.u32 	%r383, %r382;
$L__BB0_7:
	add.s32 	%r7, %r383, -1;
	cvt.u64.u32 	%rd50, %r7;
	add.s64 	%rd51, %rd98, %rd50;
	ld.local.u8 	%rs2, [%rd51];
	cvt.u32.u16 	%r124, %rs2;
	and.b32  	%r125, %r124, 255;
	mul.wide.u32 	%rd52, %r125, 4;
	add.s64 	%rd53, %rd2, %rd52;
	ld.local.f32 	%f59, [%rd53];
	setp.leu.f32 	%p6, %f59, %f23;
	mov.u32 	%r384, %r383;
	@%p6 bra 	$L__BB0_9;
	cvt.u64.u32 	%rd54, %r383;
	add.s64 	%rd55, %rd98, %rd54;
	st.local.u8 	[%rd55], %rs2;
	setp.gt.s32 	%p7, %r383, 1;
	mov.b32 	%r384, 0;
	mov.u32 	%r383, %r7;
	@%p7 bra 	$L__BB0_7;
$L__BB0_9:
	cvt.s64.s32 	%rd94, %r384;
$L__BB0_10:
	add.s64 	%rd56, %rd98, %rd94;
	st.local.u8 	[%rd56], %rs1;
	add.s32 	%r382, %r382, 1;
	setp.ne.s32 	%p8, %r382, 100;
	@%p8 bra 	$L__BB0_5;
	ld.param.u64 	%rd90, [_Z26geneticAlgorithmGenerationP17curandStateXORWOWPfS1_PhS1_f_param_3];
	cvta.to.global.u64 	%rd13, %rd90;
	add.s64 	%rd14, %rd13, %rd5;
	ld.local.u32 	%r128, [%rd98+96];
	ld.local.v2.b32 	{%r129, %r130}, [%rd98+88];
	ld.local.v2.b32 	{%r131, %r132}, [%rd98+80];
	prmt.b32 	%r133, %r129, %r134, 0x123U;
	prmt.b32 	%r135, %r132, %r136, 0x123U;
	prmt.b32 	%r137, %r130, %r138, 0x123U;
	prmt.b32 	%r139, %r128, %r140, 0x123U;
	st.local.v4.b32 	[%rd4], {%r139, %r137, %r133, %r135};
	ld.local.v2.b32 	{%r141, %r142}, [%rd98+72];
	ld.local.v2.b32 	{%r143, %r144}, [%rd98+64];
	prmt.b32 	%r145, %r131, %r146, 0x123U;
	prmt.b32 	%r147, %r144, %r148, 0x123U;
	prmt.b32 	%r149, %r141, %r150, 0x123U;
	prmt.b32 	%r151, %r142, %r152, 0x123U;
	st.local.v4.b32 	[%rd4+16], {%r145, %r151, %r149, %r147};
	ld.local.v2.b32 	{%r153, %r154}, [%rd98+56];
	ld.local.v2.b32 	{%r155, %r156}, [%rd98+48];
	prmt.b32 	%r157, %r143, %r158, 0x123U;
	prmt.b32 	%r159, %r156, %r160, 0x123U;
	prmt.b32 	%r161, %r153, %r162, 0x123U;
	prmt.b32 	%r163, %r154, %r164, 0x123U;
	st.local.v4.b32 	[%rd4+32], {%r157, %r163, %r161, %r159};
	ld.local.v2.b32 	{%r165, %r166}, [%rd98+40];
	ld.local.v2.b32 	{%r167, %r168}, [%rd98+32];
	prmt.b32 	%r169, %r155, %r170, 0x123U;
	prmt.b32 	%r171, %r168, %r172, 0x123U;
	prmt.b32 	%r173, %r165, %r174, 0x123U;
	prmt.b32 	%r175, %r166, %r176, 0x123U;
	st.local.v4.b32 	[%rd4+48], {%r169, %r175, %r173, %r171};
	ld.local.v2.b32 	{%r177, %r178}, [%rd98+24];
	ld.local.u32 	%r179, [%rd98+20];
	prmt.b32 	%r180, %r167, %r181, 0x123U;
	prmt.b32 	%r182, %r179, %r183, 0x123U;
	prmt.b32 	%r184, %r177, %r185, 0x123U;
	prmt.b32 	%r186, %r178, %r187, 0x123U;
	st.local.v4.b32 	[%rd4+64], {%r180, %r186, %r184, %r182};
	ld.shared.v2.u32 	{%r188, %r393}, [_ZZ26geneticAlgorithmGenerationP17curandStateXORWOWPfS1_PhS1_fE11randomState];
	ld.shared.v2.u32 	{%r392, %r391}, [_ZZ26geneticAlgorithmGenerationP17curandStateXORWOWPfS1_PhS1_fE11randomState+8];
	ld.shared.v2.u32 	{%r397, %r396}, [_ZZ26geneticAlgorithmGenerationP17curandStateXORWOWPfS1_PhS1_fE11randomState+16];
	add.s32 	%r388, %r188, 724874;
	add.s32 	%r387, %r188, 1087311;
	add.s32 	%r386, %r188, 362437;
	add.s64 	%rd95, %rd98, 4;
	mov.b32 	%r385, 724874;
$L__BB0_12:
	mov.u32 	%r417, %r397;
	mov.u32 	%r406, %r396;
	shr.u32 	%r189, %r393, 2;
	xor.b32  	%r190, %r189, %r393;
	shl.b32 	%r191, %r406, 4;
	shl.b32 	%r192, %r190, 1;
	xor.b32  	%r193, %r192, %r191;
	xor.b32  	%r194, %r193, %r190;
	xor.b32  	%r405, %r194, %r406;
	add.s32 	%r195, %r405, %r386;
	mul.hi.u32 	%r196, %r195, -858993459;
	shr.u32 	%r197, %r196, 6;
	mul.lo.s32 	%r198, %r197, 80;
	sub.s32 	%r199, %r405, %r198;
	add.s32 	%r200, %r388, %r199;
	add.s32 	%r201, %r200, -362437;
	cvt.u64.u32 	%rd57, %r201;
	add.s64 	%rd58, %rd4, %rd57;
	shr.u32 	%r202, %r392, 2;
	xor.b32  	%r203, %r202, %r392;
	shl.b32 	%r204, %r405, 4;
	shl.b32 	%r205, %r203, 1;
	xor.b32  	%r206, %r205, %r204;
	xor.b32  	%r207, %r206, %r203;
	xor.b32  	%r397, %r207, %r405;
	add.s32 	%r208, %r397, %r388;
	mul.hi.u32 	%r209, %r208, -858993459;
	shr.u32 	%r210, %r209, 6;
	mul.lo.s32 	%r211, %r210, 80;
	sub.s32 	%r212, %r397, %r211;
	add.s32 	%r213, %r388, %r212;
	cvt.u64.u32 	%rd59, %r213;
	add.s64 	%rd60, %rd4, %rd59;
	shr.u32 	%r214, %r391, 2;
	xor.b32  	%r215, %r214, %r391;
	shl.b32 	%r216, %r397, 4;
	shl.b32 	%r217, %r215, 1;
	xor.b32  	%r218, %r217, %r216;
	xor.b32  	%r219, %r218, %r215;
	xor.b32  	%r396, %r219, %r397;
	add.s32 	%r220, %r396, %r387;
	mul.hi.u32 	%r221, %r220, -858993459;
	shr.u32 	%r222, %r221, 3;
	mul.lo.s32 	%r223, %r222, 10;
	sub.s32 	%r224, %r396, %r223;
	add.s32 	%r225, %r388, %r224;
	add.s32 	%r226, %r225, 362437;
	ld.local.u8 	%rs13, [%rd60];
	ld.local.u8 	%rs14, [%rd58];
	setp.eq.s32 	%p9, %r225, -362437;
	selp.b16 	%rs15, %rs13, %rs14, %p9;
	cvt.u32.u16 	%r227, %rs15;
	and.b32  	%r228, %r227, 255;
	mul.wide.u32 	%rd61, %r228, 10;
	add.s64 	%rd62, %rd14, %rd61;
	ld.global.u8 	%rs16, [%rd62];
	setp.gt.u32 	%p10, %r226, 1;
	selp.b16 	%rs17, %rs14, %rs13, %p10;
	cvt.u32.u16 	%r229, %rs17;
	and.b32  	%r230, %r229, 255;
	mul.wide.u32 	%rd63, %r230, 10;
	add.s64 	%rd64, %rd14, %rd63;
	ld.global.u8 	%rs18, [%rd64];
	st.local.v2.u8 	[%rd95+-4], {%rs16, %rs18};
	setp.gt.u32 	%p11, %r226, 2;
	selp.b16 	%rs19, %rs14, %rs13, %p11;
	cvt.u32.u16 	%r231, %rs19;
	and.b32  	%r232, %r231, 255;
	mul.wide.u32 	%rd65, %r232, 10;
	add.s64 	%rd66, %rd14, %rd65;
	ld.global.u8 	%rs20, [%rd66];
	setp.gt.u32 	%p12, %r226, 3;
	selp.b16 	%rs21, %rs14, %rs13, %p12;
	cvt.u32.u16 	%r233, %rs21;
	and.b32  	%r234, %r233, 255;
	mul.wide.u32 	%rd67, %r234, 10;
	add.s64 	%rd68, %rd14, %rd67;
	ld.global.u8 	%rs22, [%rd68];
	st.local.v2.u8 	[%rd95+-2], {%rs20, %rs22};
	setp.gt.u32 	%p13, %r226, 4;
	selp.b16 	%rs23, %rs14, %rs13, %p13;
	cvt.u32.u16 	%r235, %rs23;
	and.b32  	%r236, %r235, 255;
	mul.wide.u32 	%rd69, %r236, 10;
	add.s64 	%rd70, %rd14, %rd69;
	ld.global.u8 	%rs24, [%rd70];
	setp.gt.u32 	%p14, %r226, 5;
	selp.b16 	%rs25, %rs14, %rs13, %p14;
	cvt.u32.u16 	%r237, %rs25;
	and.b32  	%r238, %r237, 255;
	mul.wide.u32 	%rd71, %r238, 10;
	add.s64 	%rd72, %rd14, %rd71;
	ld.global.u8 	%rs26, [%rd72];
	st.local.v2.u8 	[%rd95], {%rs24, %rs26};
	setp.gt.u32 	%p15, %r226, 6;
	selp.b16 	%rs27, %rs14, %rs13, %p15;
	cvt.u32.u16 	%r239, %rs27;
	and.b32  	%r240, %r239, 255;
	mul.wide.u32 	%rd73, %r240, 10;
	add.s64 	%rd74, %rd14, %rd73;
	ld.global.u8 	%rs28, [%rd74];
	setp.gt.u32 	%p16, %r226, 7;
	selp.b16 	%rs29, %rs14, %rs13, %p16;
	cvt.u32.u16 	%r241, %rs29;
	and.b32  	%r242, %r241, 255;
	mul.wide.u32 	%rd75, %r242, 10;
	add.s64 	%rd76, %rd14, %rd75;
	ld.global.u8 	%rs30, [%rd76];
	st.local.v2.u8 	[%rd95+2], {%rs28, %rs30};
	setp.gt.u32 	%p17, %r226, 8;
	selp.b16 	%rs31, %rs14, %rs13, %p17;
	cvt.u32.u16 	%r243, %rs31;
	and.b32  	%r244, %r243, 255;
	mul.wide.u32 	%rd77, %r244, 10;
	add.s64 	%rd78, %rd14, %rd77;
	ld.global.u8 	%rs32, [%rd78];
	cvt.u32.u16 	%r245, %rs13;
	and.b32  	%r246, %r245, 255;
	mul.wide.u32 	%rd79, %r246, 10;
	add.s64 	%rd80, %rd14, %rd79;
	ld.global.u8 	%rs33, [%rd80];
	st.local.v2.u8 	[%rd95+4], {%rs32, %rs33};
	add.s32 	%r388, %r388, 1087311;
	add.s32 	%r387, %r387, 1087311;
	add.s32 	%r386, %r386, 1087311;
	add.s32 	%r385, %r385, 1087311;
	add.s64 	%rd95, %rd95, 10;
	setp.ne.s32 	%p18, %r385, 109455974;
	mov.u32 	%r391, %r405;
	mov.u32 	%r392, %r406;
	mov.u32 	%r393, %r417;
	@%p18 bra 	$L__BB0_12;
	st.shared.u32 	[_ZZ26geneticAlgorithmGenerationP17curandStateXORWOWPfS1_PhS1_fE11randomState+4], %r417;
	st.shared.u32 	[_ZZ26geneticAlgorithmGenerationP17curandStateXORWOWPfS1_PhS1_fE11randomState+8], %r406;
	add.s32 	%r395, %r388, -724874;
	mov.b32 	%r394, 1087311;
	mov.u64 	%rd96, %rd98;
$L__BB0_14:
	shr.u32 	%r248, %r417, 2;
	xor.b32  	%r249, %r248, %r417;
	shl.b32 	%r250, %r396, 4;
	shl.b32 	%r251, %r249, 1;
	xor.b32  	%r252, %r251, %r250;
	xor.b32  	%r253, %r252, %r249;
	xor.b32  	%r42, %r253, %r396;
	add.s32 	%r401, %r395, 362437;
	add.s32 	%r254, %r42, %r401;
	cvt.rn.f32.u32 	%f60, %r254;
	fma.rn.f32 	%f61, %f60, 0f2F800000, 0f2F000000;
	setp.geu.f32 	%p19, %f61, 0f3F4CCCCD;
	mov.u32 	%r402, %r42;
	mov.u32 	%r403, %r396;
	mov.u32 	%r411, %r397;
	@%p19 bra 	$L__BB0_16;
	shr.u32 	%r255, %r406, 2;
	xor.b32  	%r256, %r255, %r406;
	shl.b32 	%r257, %r42, 4;
	shl.b32 	%r258, %r256, 1;
	xor.b32  	%r259, %r258, %r257;
	xor.b32  	%r260, %r259, %r256;
	xor.b32  	%r403, %r260, %r42;
	add.s32 	%r261, %r395, %r403;
	add.s32 	%r262, %r261, 724874;
	mul.hi.u32 	%r263, %r262, -858993459;
	shr.u32 	%r264, %r263, 4;
	mul.lo.s32 	%r265, %r264, 20;
	sub.s32 	%r266, %r262, %r265;
	shr.u32 	%r267, %r405, 2;
	xor.b32  	%r268, %r267, %r405;
	shl.b32 	%r269, %r403, 4;
	shl.b32 	%r270, %r268, 1;
	xor.b32  	%r271, %r270, %r269;
	xor.b32  	%r272, %r271, %r268;
	xor.b32  	%r402, %r272, %r403;
	add.s32 	%r401, %r395, 1087311;
	add.s32 	%r273, %r402, %r401;
	add.s32 	%r274, %r395, %r402;
	mul.hi.u32 	%r275, %r273, -858993459;
	shr.u32 	%r276, %r275, 3;
	mul.lo.s32 	%r277, %r276, 10;
	sub.s32 	%r278, %r274, %r277;
	add.s32 	%r279, %r394, %r278;
	cvt.u64.u32 	%rd81, %r279;
	add.s64 	%rd82, %rd98, %rd81;
	st.local.u8 	[%rd82], %r266;
	mov.u32 	%r411, %r42;
	mov.u32 	%r405, %r396;
	mov.u32 	%r406, %r397;
$L__BB0_16:
	shr.u32 	%r280, %r406, 2;
	xor.b32  	%r281, %r280, %r406;
	shl.b32 	%r282, %r402, 4;
	shl.b32 	%r283, %r281, 1;
	xor.b32  	%r284, %r283, %r282;
	xor.b32  	%r285, %r284, %r281;
	xor.b32  	%r53, %r285, %r402;
	add.s32 	%r407, %r401, 362437;
	add.s32 	%r286, %r53, %r407;
	cvt.rn.f32.u32 	%f62, %r286;
	fma.rn.f32 	%f63, %f62, 0f2F800000, 0f2F000000;
	setp.geu.f32 	%p20, %f63, 0f3F4CCCCD;
	mov.u32 	%r408, %r53;
	mov.u32 	%r409, %r402;
	mov.u32 	%r417, %r403;
	@%p20 bra 	$L__BB0_18;
	shr.u32 	%r287, %r405, 2;
	xor.b32  	%r288, %r287, %r405;
	shl.b32 	%r289, %r53, 4;
	shl.b32 	%r290, %r288, 1;
	xor.b32  	%r291, %r290, %r289;
	xor.b32  	%r292, %r291, %r288;
	xor.b32  	%r409, %r292, %r53;
	add.s32 	%r293, %r401, %r409;
	add.s32 	%r294, %r293, 724874;
	mul.hi.u32 	%r295, %r294, -858993459;
	shr.u32 	%r296, %r295, 4;
	mul.lo.s32 	%r297, %r296, 20;
	sub.s32 	%r298, %r294, %r297;
	shr.u32 	%r299, %r411, 2;
	xor.b32  	%r300, %r299, %r411;
	shl.b32 	%r301, %r409, 4;
	shl.b32 	%r302, %r300, 1;
	xor.b32  	%r303, %r302, %r301;
	xor.b32  	%r304, %r303, %r300;
	xor.b32  	%r408, %r304, %r409;
	add.s32 	%r407, %r401, 1087311;
	add.s32 	%r305, %r408, %r407;
	mul.hi.u32 	%r306, %r305, -858993459;
	shr.u32 	%r307, %r306, 3;
	mul.lo.s32 	%r308, %r307, 10;
	sub.s32 	%r309, %r305, %r308;
	cvt.u64.u32 	%rd83, %r309;
	add.s64 	%rd84, %rd96, %rd83;
	st.local.u8 	[%rd84+10], %r298;
	mov.u32 	%r417, %r53;
	mov.u32 	%r411, %r402;
	mov.u32 	%r405, %r403;
$L__BB0_18:
	shr.u32 	%r310, %r405, 2;
	xor.b32  	%r311, %r310, %r405;
	shl.b32 	%r312, %r408, 4;
	shl.b32 	%r313, %r311, 1;
	xor.b32  	%r314, %r313, %r312;
	xor.b32  	%r315, %r314, %r311;
	xor.b32  	%r64, %r315, %r408;
	add.s32 	%r413, %r407, 362437;
	add.s32 	%r316, %r64, %r413;
	cvt.rn.f32.u32 	%f64, %r316;
	fma.rn.f32 	%f65, %f64, 0f2F800000, 0f2F000000;
	setp.geu.f32 	%p21, %f65, 0f3F4CCCCD;
	mov.u32 	%r414, %r64;
	mov.u32 	%r415, %r408;
	mov.u32 	%r406, %r409;
	@%p21 bra 	$L__BB0_20;
	shr.u32 	%r317, %r411, 2;
	xor.b32  	%r318, %r317, %r411;
	shl.b32 	%r319, %r64, 4;
	shl.b32 	%r320, %r318, 1;
	xor.b32  	%r321, %r320, %r319;
	xor.b32  	%r322, %r321, %r318;
	xor.b32  	%r415, %r322, %r64;
	add.s32 	%r323, %r407, %r415;
	add.s32 	%r324, %r323, 724874;
	mul.hi.u32 	%r325, %r324, -858993459;
	shr.u32 	%r326, %r325, 4;
	mul.lo.s32 	%r327, %r326, 20;
	sub.s32 	%r328, %r324, %r327;
	shr.u32 	%r329, %r417, 2;
	xor.b32  	%r330, %r329, %r417;
	shl.b32 	%r331, %r415, 4;
	shl.b32 	%r332, %r330, 1;
	xor.b32  	%r333, %r332, %r331;
	xor.b32  	%r334, %r333, %r330;
	xor.b32  	%r414, %r334, %r415;
	add.s32 	%r413, %r407, 1087311;
	add.s32 	%r335, %r414, %r413;
	mul.hi.u32 	%r336, %r335, -858993459;
	shr.u32 	%r337, %r336, 3;
	mul.lo.s32 	%r338, %r337, 10;
	sub.s32 	%r339, %r335, %r338;
	cvt.u64.u32 	%rd85, %r339;
	add.s64 	%rd86, %rd96, %rd85;
	st.local.u8 	[%rd86+20], %r328;
	mov.u32 	%r406, %r64;
	mov.u32 	%r417, %r408;
	mov.u32 	%r411, %r409;
$L__BB0_20:
	shr.u32 	%r340, %r411, 2;
	xor.b32  	%r341, %r340, %r411;
	shl.b32 	%r342, %r414, 4;
	shl.b32 	%r343, %r341, 1;
	xor.b32  	%r344, %r343, %r342;
	xor.b32  	%r345, %r344, %r341;
	xor.b32  	%r75, %r345, %r414;
	add.s32 	%r395, %r413, 362437;
	add.s32 	%r346, %r75, %r395;
	cvt.rn.f32.u32 	%f66, %r346;
	fma.rn.f32 	%f67, %f66, 0f2F800000, 0f2F000000;
	setp.geu.f32 	%p22, %f67, 0f3F4CCCCD;
	mov.u32 	%r396, %r75;
	mov.u32 	%r397, %r414;
	mov.u32 	%r405, %r415;
	@%p22 bra 	$L__BB0_22;
	shr.u32 	%r347, %r417, 2;
	xor.b32  	%r348, %r347, %r417;
	shl.b32 	%r349, %r75, 4;
	shl.b32 	%r350, %r348, 1;
	xor.b32  	%r351, %r350, %r349;
	xor.b32  	%r352, %r351, %r348;
	xor.b32  	%r397, %r352, %r75;
	add.s32 	%r353, %r413, %r397;
	add.s32 	%r354, %r353, 724874;
	mul.hi.u32 	%r355, %r354, -858993459;
	shr.u32 	%r356, %r355, 4;
	mul.lo.s32 	%r357, %r356, 20;
	sub.s32 	%r358, %r354, %r357;
	shr.u32 	%r359, %r406, 2;
	xor.b32  	%r360, %r359, %r406;
	shl.b32 	%r361, %r397, 4;
	shl.b32 	%r362, %r360, 1;
	xor.b32  	%r363, %r362, %r361;
	xor.b32  	%r364, %r363, %r360;
	xor.b32  	%r396, %r364, %r397;
	add.s32 	%r395, %r413, 1087311;
	add.s32 	%r365, %r396, %r395;
	mul.hi.u32 	%r366, %r365, -858993459;
	shr.u32 	%r367, %r366, 3;
	mul.lo.s32 	%r368, %r367, 10;
	sub.s32 	%r369, %r365, %r368;
	cvt.u64.u32 	%rd87, %r369;
	add.s64 	%rd88, %rd96, %rd87;
	st.local.u8 	[%rd88+30], %r358;
	mov.u32 	%r405, %r75;
	mov.u32 	%r406, %r414;
	mov.u32 	%r417, %r415;
$L__BB0_22:
	add.s64 	%rd96, %rd96, 40;
	add.s32 	%r394, %r394, 40;
	setp.ne.s32 	%p23, %r394, 1088311;
	@%p23 bra 	$L__BB0_14;
	st.shared.v2.u32 	[_ZZ26geneticAlgorithmGenerationP17curandStateXORWOWPfS1_PhS1_fE11randomState+8], {%r406, %r405};
	st.shared.v2.u32 	[_ZZ26geneticAlgorithmGenerationP17curandStateXORWOWPfS1_PhS1_fE11randomState+16], {%r397, %r396};
	st.shared.v2.u32 	[_ZZ26geneticAlgorithmGenerationP17curandStateXORWOWPfS1_PhS1_fE11randomState], {%r395, %r417};
	add.s64 	%rd89, %rd5, %rd13;
	add.s64 	%rd97, %rd89, 3;
	mov.b32 	%r425, 0;
$L__BB0_24:
	ld.local.v2.b32 	{%r371, %r372}, [%rd98];
	bfe.u32 	%r373, %r372, 24, 8;
	bfe.u32 	%r374, %r372, 16, 8;
	bfe.u32 	%r375, %r372, 8, 8;
	bfe.u32 	%r376, %r372, 0, 8;
	bfe.u32 	%r377, %r371, 24, 8;
	bfe.u32 	%r378, %r371, 16, 8;
	bfe.u32 	%r379, %r371, 8, 8;
	bfe.u32 	%r380, %r371, 0, 8;
	st.global.u8 	[%rd97+-3], %r380;
	st.global.u8 	[%rd97+-2], %r379;
	st.global.u8 	[%rd97+-1], %r378;
	st.global.u8 	[%rd97], %r377;
	st.global.u8 	[%rd97+1], %r376;
	st.global.u8 	[%rd97+2], %r375;
	st.global.u8 	[%rd97+3], %r374;
	st.global.u8 	[%rd97+4], %r373;
	add.s32 	%r425, %r425, 8;
	add.s64 	%rd98, %rd98, 8;
	add.s64 	%rd97, %rd97, 8;
	setp.ne.s32 	%p24, %r425, 1000;
	@%p24 bra 	$L__BB0_24;
	ret;

}
	// .globl	_Z4initjP17curandStateXORWOW
.visible .entry _Z4initjP17curandStateXORWOW(
	.param .u32 _Z4initjP17curandStateXORWOW_param_0,
	.param .u64 .ptr .align 1 _Z4initjP17curandStateXORWOW_param_1
)
{
	.reg .pred 	%p<24>;
	.reg .b32 	%r<408>;
	.reg .b64 	%rd<18>;

	ld.param.u32 	%r182, [_Z4initjP17curandStateXORWOW_param_0];
	ld.param.u64 	%rd8, [_Z4initjP17curandStateXORWOW_param_1];
	cvta.to.global.u64 	%rd9, %rd8;
	mov.u32 	%r183, %ntid.y;
	mov.u32 	%r184, %ctaid.y;
	mul.lo.s32 	%r185, %r183, %r184;
	cvt.u64.u32 	%rd17, %r185;
	mul.wide.u32 	%rd10, %r185, 48;
	add.s64 	%rd2, %rd9, %rd10;
	xor.b32  	%r186, %r182, -1429050551;
	mul.lo.s32 	%r187, %r186, 1099087573;
	add.s32 	%r188, %r187, -638133224;
	add.s32 	%r189, %r187, 123456789;
	st.global.v2.u32 	[%rd2], {%r188, %r189};
	xor.b32  	%r190, %r187, 362436069;
	mov.b32 	%r191, -123459836;
	st.global.v2.u32 	[%rd2+8], {%r190, %r191};
	add.s32 	%r192, %r187, 5783321;
	mov.b32 	%r193, -589760388;
	st.global.v2.u32 	[%rd2+16], {%r193, %r192};
	setp.eq.s32 	%p1, %r184, 0;
	@%p1 bra 	$L__BB1_42;
	mov.b32 	%r314, 0;
	mov.u64 	%rd12, precalc_xorwow_matrix;
$L__BB1_2:
	and.b64  	%rd4, %rd17, 3;
	setp.eq.s64 	%p2, %rd4, 0;
	@%p2 bra 	$L__BB1_41;
	mul.wide.u32 	%rd11, %r314, 3200;
	add.s64 	%rd5, %rd12, %rd11;
	cvt.u32.u64 	%r2, %rd4;
	mov.b32 	%r315, 0;
$L__BB1_4:
	mov.b32 	%r328, 0;
	mov.u32 	%r329, %r328;
	mov.u32 	%r330, %r328;
	mov.u32 	%r331, %r328;
	mov.u32 	%r332, %r328;
	mov.u32 	%r321, %r328;
$L__BB1_5:
	mul.wide.u32 	%rd13, %r321, 4;
	add.s64 	%rd14, %rd2, %rd13;
	ld.global.u32 	%r10, [%rd14+4];
	shl.b32 	%r11, %r321, 5;
	mov.b32 	%r327, 0;
$L__BB1_6:
	.pragma "nounroll";
	shr.u32 	%r198, %r10, %r327;
	and.b32  	%r199, %r198, 1;
	setp.eq.b32 	%p3, %r199, 1;
	not.pred 	%p4, %p3;
	add.s32 	%r200, %r11, %r327;
	mul.lo.s32 	%r201, %r200, 5;
	mul.wide.u32 	%rd15, %r201, 4;
	add.s64 	%rd6, %rd5, %rd15;
	@%p4 bra 	$L__BB1_8;
	ld.global.u32 	%r202, [%rd6];
	xor.b32  	%r332, %r332, %r202;
	ld.global.u32 	%r203, [%rd6+4];
	xor.b32  	%r331, %r331, %r203;
	ld.global.u32 	%r204, [%rd6+8];
	xor.b32  	%r330, %r330, %r204;
	ld.global.u32 	%r205, [%rd6+12];
	xor.b32  	%r329, %r329, %r205;
	ld.global.u32 	%r206, [%rd6+16];
	xor.b32  	%r328, %r328, %r206;
$L__BB1_8:
	and.b32  	%r208, %r198, 2;
	setp.eq.s32 	%p5, %r208, 0;
	@%p5 bra 	$L__BB1_10;
	ld.global.u32 	%r209, [%rd6+20];
	xor.b32  	%r332, %r332, %r209;
	ld.global.u32 	%r210, [%rd6+24];
	xor.b32  	%r331, %r331, %r210;
	ld.global.u32 	%r211, [%rd6+28];
	xor.b32  	%r330, %r330, %r211;
	ld.global.u32 	%r212, [%rd6+32];
	xor.b32  	%r329, %r329, %r212;
	ld.global.u32 	%r213, [%rd6+36];
	xor.b32  	%r328, %r328, %r213;
$L__BB1_10:
	and.b32  	%r215, %r198, 4;
	setp.eq.s32 	%p6, %r215, 0;
	@%p6 bra 	$L__BB1_12;
	ld.global.u32 	%r216, [%rd6+40];
	xor.b32  	%r332, %r332, %r216;
	ld.global.u32 	%r217, [%rd6+44];
	xor.b32  	%r331, %r331, %r217;
	ld.global.u32 	%r218, [%rd6+48];
	xor.b32  	%r330, %r330, %r218;
	ld.global.u32 	%r219, [%rd6+52];
	xor.b32  	%r329, %r329, %r219;
	ld.global.u32 	%r220, [%rd6+56];
	xor.b32  	%r328, %r328, %r220;
$L__BB1_12:
	and.b32  	%r222, %r198, 8;
	setp.eq.s32 	%p7, %r222, 0;
	@%p7 bra 	$L__BB1_14;
	ld.global.u32 	%r223, [%rd6+60];
	xor.b32  	%r332, %r332, %r223;
	ld.global.u32 	%r224, [%rd6+64];
	xor.b32  	%r331, %r331, %r224;
	ld.global.u32 	%r225, [%rd6+68];
	xor.b32  	%r330, %r330, %r225;
	ld.global.u32 	%r226, [%rd6+72];
	xor.b32  	%r329, %r329, %r226;
	ld.global.u32 	%r227, [%rd6+76];
	xor.b32  	%r328, %r328, %r227;
$L__BB1_14:
	and.b32  	%r229, %r198, 16;
	setp.eq.s32 	%p8, %r229, 0;
	@%p8 bra 	$L__BB1_16;
	ld.global.u32 	%r230, [%rd6+80];
	xor.b32  	%r332, %r332, %r230;
	ld.global.u32 	%r231, [%rd6+84];
	xor.b32  	%r331, %r331, %r231;
	ld.global.u32 	%r232, [%rd6+88];
	xor.b32  	%r330, %r330, %r232;
	ld.global.u32 	%r233, [%rd6+92];
	xor.b32  	%r329, %r329, %r233;
	ld.global.u32 	%r234, [%rd6+96];
	xor.b32  	%r328, %r328, %r234;
$L__BB1_16:
	and.b32  	%r236, %r198, 32;
	setp.eq.s32 	%p9, %r236, 0;
	@%p9 bra 	$L__BB1_18;
	ld.global.u32 	%r237, [%rd6+100];
	xor.b32  	%r332, %r332, %r237;
	ld.global.u32 	%r238, [%rd6+104];
	xor.b32  	%r331, %r331, %r238;
	ld.global.u32 	%r239, [%rd6+108];
	xor.b32  	%r330, %r330, %r239;
	ld.global.u32 	%r240, [%rd6+112];
	xor.b32  	%r329, %r329, %r240;
	ld.global.u32 	%r241, [%rd6+116];
	xor.b32  	%r328, %r328, %r241;
$L__BB1_18:
	and.b32  	%r243, %r198, 64;
	setp.eq.s32 	%p10, %r243, 0;
	@%p10 bra 	$L__BB1_20;
	ld.global.u32 	%r244, [%rd6+120];
	xor.b32  	%r332, %r332, %r244;
	ld.global.u32 	%r245, [%rd6+124];
	xor.b32  	%r331, %r331, %r245;
	ld.global.u32 	%r246, [%rd6+128];
	xor.b32  	%r330, %r330, %r246;
	ld.global.u32 	%r247, [%rd6+132];
	xor.b32  	%r329, %r329, %r247;
	ld.global.u32 	%r248, [%rd6+136];
	xor.b32  	%r328, %r328, %r248;
$L__BB1_20:
	and.b32  	%r250, %r198, 128;
	setp.eq.s32 	%p11, %r250, 0;
	@%p11 bra 	$L__BB1_22;
	ld.global.u32 	%r251, [%rd6+140];
	xor.b32  	%r332, %r332, %r251;
	ld.global.u32 	%r252, [%rd6+144];
	xor.b32  	%r331, %r331, %r252;
	ld.global.u32 	%r253, [%rd6+148];
	xor.b32  	%r330, %r330, %r253;
	ld.global.u32 	%r254, [%rd6+152];
	xor.b32  	%r329, %r329, %r254;
	ld.global.u32 	%r255, [%rd6+156];
	xor.b32  	%r328, %r328, %r255;
$L__BB1_22:
	and.b32  	%r257, %r198, 256;
	setp.eq.s32 	%p12, %r257, 0;
	@%p12 bra 	$L__BB1_24;
	ld.global.u32 	%r258, [%rd6+160];
	xor.b32  	%r332, %r332, %r258;
	ld.global.u32 	%r259, [%rd6+164];
	xor.b32  	%r331, %r331, %r259;
	ld.global.u32 	%r260, [%rd6+168];
	xor.b32  	%r330, %r330, %r260;
	ld.global.u32 	%r261, [%rd6+172];
	xor.b32  	%r329, %r329, %r261;
	ld.global.u32 	%r262, [%rd6+176];
	xor.b32  	%r328, %r328, %r262;
$L__BB1_24:
	and.b32  	%r264, %r198, 512;
	setp.eq.s32 	%p13, %r264, 0;
	@%p13 bra 	$L__BB1_26;
	ld.global.u32 	%r265, [%rd6+180];
	xor.b32  	%r332, %r332, %r265;
	ld.global.u32 	%r266, [%rd6+184];
	xor.b32  	%r331, %r331, %r266;
	ld.global.u32 	%r267, [%rd6+188];
	xor.b32  	%r330, %r330, %r267;
	ld.global.u32 	%r268, [%rd6+192];
	xor.b32  	%r329, %r329, %r268;
	ld.global.u32 	%r269, [%rd6+196];
	xor.b32  	%r328, %r328, %r269;
$L__BB1_26:
	and.b32  	%r271, %r198, 1024;
	setp.eq.s32 	%p14, %r271, 0;
	@%p14 bra 	$L__BB1_28;
	ld.global.u32 	%r272, [%rd6+200];
	xor.b32  	%r332, %r332, %r272;
	ld.global.u32 	%r273, [%rd6+204];
	xor.b32  	%r331, %r331, %r273;
	ld.global.u32 	%r274, [%rd6+208];
	xor.b32  	%r330, %r330, %r274;
	ld.global.u32 	%r275, [%rd6+212];
	xor.b32  	%r329, %r329, %r275;
	ld.global.u32 	%r276, [%rd6+216];
	xor.b32  	%r328, %r328, %r276;
$L__BB1_28:
	and.b32  	%r278, %r198, 2048;
	setp.eq.s32 	%p15, %r278, 0;
	@%p15 bra 	$L__BB1_30;
	ld.global.u32 	%r279, [%rd6+220];
	xor.b32  	%r332, %r332, %r279;
	ld.global.u32 	%r280, [%rd6+224];
	xor.b32  	%r331, %r331, %r280;
	ld.global.u32 	%r281, [%rd6+228];
	xor.b32  	%r330, %r330, %r281;
	ld.global.u32 	%r282, [%rd6+232];
	xor.b32  	%r329, %r329, %r282;
	ld.global.u32 	%r283, [%rd6+236];
	xor.b32  	%r328, %r328, %r283;
$L__BB1_30:
	and.b32  	%r285, %r198, 4096;
	setp.eq.s32 	%p16, %r285, 0;
	@%p16 bra 	$L__BB1_32;
	ld.global.u32 	%r286, [%rd6+240];
	xor.b32  	%r332, %r332, %r286;
	ld.global.u32 	%r287, [%rd6+244];
	xor.b32  	%r331, %r331, %r287;
	ld.global.u32 	%r288, [%rd6+248];
	xor.b32  	%r330, %r330, %r288;
	ld.global.u32 	%r289, [%rd6+252];
	xor.b32  	%r329, %r329, %r289;
	ld.global.u32 	%r290, [%rd6+256];
	xor.b32  	%r328, %r328, %r290;
$L__BB1_32:
	and.b32  	%r292, %r198, 8192;
	setp.eq.s32 	%p17, %r292, 0;
	@%p17 bra 	$L__BB1_34;
	ld.global.u32 	%r293, [%rd6+260];
	xor.b32  	%r332, %r332, %r293;
	ld.global.u32 	%r294, [%rd6+264];
	xor.b32  	%r331, %r331, %r294;
	ld.global.u32 	%r295, [%rd6+268];
	xor.b32  	%r330, %r330, %r295;
	ld.global.u32 	%r296, [%rd6+272];
	xor.b32  	%r329, %r329, %r296;
	ld.global.u32 	%r297, [%rd6+276];
	xor.b32  	%r328, %r328, %r297;
$L__BB1_34:
	and.b32  	%r299, %r198, 16384;
	setp.eq.s32 	%p18, %r299, 0;
	@%p18 bra 	$L__BB1_36;
	ld.global.u32 	%r300, [%rd6+280];
	xor.b32  	%r332, %r332, %r300;
	ld.global.u32 	%r301, [%rd6+284];
	xor.b32  	%r331, %r331, %r301;
	ld.global.u32 	%r302, [%rd6+288];
	xor.b32  	%r330, %r330, %r302;
	ld.global.u32 	%r303, [%rd6+292];
	xor.b32  	%r329, %r329, %r303;
	ld.global.u32 	%r304, [%rd6+296];
	xor.b32  	%r328, %r328, %r304;
$L__BB1_36:
	and.b32  	%r306, %r198, 32768;
	setp.eq.s32 	%p19, %r306, 0;
	@%p19 bra 	$L__BB1_38;
	ld.global.u32 	%r307, [%rd6+300];
	xor.b32  	%r332, %r332, %r307;
	ld.global.u32 	%r308, [%rd6+304];
	xor.b32  	%r331, %r331, %r308;
	ld.global.u32 	%r309, [%rd6+308];
	xor.b32  	%r330, %r330, %r309;
	ld.global.u32 	%r310, [%rd6+312];
	xor.b32  	%r329, %r329, %r310;
	ld.global.u32 	%r311, [%rd6+316];
	xor.b32  	%r328, %r328, %r311;
$L__BB1_38:
	add.s32 	%r327, %r327, 16;
	setp.ne.s32 	%p20, %r327, 32;
	@%p20 bra 	$L__BB1_6;
	mad.lo.s32 	%r312, %r321, -31, %r11;
	add.s32 	%r321, %r312, 1;
	setp.ne.s32 	%p21, %r321, 5;
	@%p21 bra 	$L__BB1_5;
	st.global.u32 	[%rd2+4], %r332;
	st.global.u32 	[%rd2+8], %r331;
	st.global.u32 	[%rd2+12], %r330;
	st.global.u32 	[%rd2+16], %r329;
	st.global.u32 	[%rd2+20], %r328;
	add.s32 	%r315, %r315, 1;
	setp.lt.u32 	%p22, %r315, %r2;
	@%p22 bra 	$L__BB1_4;
$L__BB1_41:
	shr.u64 	%rd7, %rd17, 2;
	add.s32 	%r314, %r314, 1;
	setp.gt.u64 	%p23, %rd17, 3;
	mov.u64 	%rd17, %rd7;
	@%p23 bra 	$L__BB1_2;
$L__BB1_42:
	mov.b32 	%r313, 0;
	st.global.v2.u32 	[%rd2+24], {%r313, %r313};
	st.global.u32 	[%rd2+32], %r313;
	mov.b64 	%rd16, 0;
	st.global.u64 	[%rd2+40], %rd16;
	ret;

}
	// .globl	_Z19randomizePopulationP17curandStateXORWOWPh
.visible .entry _Z19randomizePopulationP17curandStateXORWOWPh(
	.param .u64 .ptr .align 1 _Z19randomizePopulationP17curandStateXORWOWPh_param_0,
	.param .u64 .ptr .align 1 _Z19randomizePopulationP17curandStateXORWOWPh_param_1
)
{
	.reg .pred 	%p<2>;
	.reg .b32 	%r<144>;
	.reg .b64 	%rd<11>;
	// demoted variable
	.shared .align 8 .b8 _ZZ19randomizePopulationP17curandStateXORWOWPhE11randomState[48];
	ld.param.u64 	%rd3, [_Z19randomizePopulationP17curandStateXORWOWPh_param_0];
	ld.param.u64 	%rd4, [_Z19randomizePopulationP17curandStateXORWOWPh_param_1];
	cvta.to.global.u64 	%rd1, %rd4;
	cvta.to.global.u64 	%rd5, %rd3;
	mov.u32 	%r22, %ntid.y;
	mov.u32 	%r23, %ctaid.y;
	mul.lo.s32 	%r24, %r22, %r23;
	mov.u32 	%r25, %tid.y;
	add.s32 	%r26, %r24, %r25;
	mov.u32 	%r27, %ntid.x;
	mov.u32 	%r28, %ctaid.x;
	mov.u32 	%r29, %tid.x;
	mad.lo.s32 	%r30, %r27, %r28, %r29;
	mul.wide.u32 	%rd6, %r24, 48;
	add.s64 	%rd7, %rd5, %rd6;
	ld.global.v2.u32 	{%r137, %r142}, [%rd7];
	ld.global.v2.u32 	{%r141, %r140}, [%rd7+8];
	ld.global.v2.u32 	{%r139, %r138}, [%rd7+16];
	ld.global.v2.u32 	{%r31, %r32}, [%rd7+24];
	.pragma "used_bytes_mask 15";
	ld.global.v2.u32 	{%r33, %r34}, [%rd7+32];
	ld.global.v2.u32 	{%r35, %r36}, [%rd7+40];
	st.shared.v2.u32 	[_ZZ19randomizePopulationP17curandStateXORWOWPhE11randomState], {%r137, %r142};
	st.shared.v2.u32 	[_ZZ19randomizePopulationP17curandStateXORWOWPhE11randomState+8], {%r141, %r140};
	st.shared.v2.u32 	[_ZZ19randomizePopulationP17curandStateXORWOWPhE11randomState+16], {%r139, %r138};
	st.shared.v2.u32 	[_ZZ19randomizePopulationP17curandStateXORWOWPhE11randomState+24], {%r31, %r32};
	st.shared.v2.u32 	[_ZZ19randomizePopulationP17curandStateXORWOWPhE11randomState+32], {%r33, %r34};
	st.shared.v2.u32 	[_ZZ19randomizePopulationP17curandStateXORWOWPhE11randomState+40], {%r35, %r36};
	mul.lo.s32 	%r37, %r30, 1000;
	mad.lo.s32 	%r38, %r26, 16000, %r37;
	cvt.s64.s32 	%rd2, %r38;
	mov.b32 	%r143, 0;
$L__BB2_1:
	shr.u32 	%r39, %r142, 2;
	xor.b32  	%r40, %r39, %r142;
	shl.b32 	%r41, %r138, 4;
	shl.b32 	%r42, %r40, 1;
	xor.b32  	%r43, %r42, %r41;
	xor.b32  	%r44, %r43, %r40;
	xor.b32  	%r45, %r44, %r138;
	add.s32 	%r46, %r137, %r45;
	add.s32 	%r47, %r46, 362437;
	mul.hi.u32 	%r48, %r47, -858993459;
	shr.u32 	%r49, %r48, 4;
	mul.lo.s32 	%r50, %r49, 20;
	sub.s32 	%r51, %r47, %r50;
	cvt.u64.u32 	%rd8, %r143;
	add.s64 	%rd9, %rd8, %rd2;
	add.s64 	%rd10, %rd1, %rd9;
	st.global.u8 	[%rd10], %r51;
	shr.u32 	%r52, %r141, 2;
	xor.b32  	%r53, %r52, %r141;
	shl.b32 	%r54, %r45, 4;
	shl.b32 	%r55, %r53, 1;
	xor.b32  	%r56, %r55, %r54;
	xor.b32  	%r57, %r56, %r53;
	xor.b32  	%r58, %r57, %r45;
	add.s32 	%r59, %r137, %r58;
	add.s32 	%r60, %r59, 724874;
	mul.hi.u32 	%r61, %r60, -858993459;
	shr.u32 	%r62, %r61, 4;
	mul.lo.s32 	%r63, %r62, 20;
	sub.s32 	%r64, %r60, %r63;
	st.global.u8 	[%rd10+1], %r64;
	shr.u32 	%r65, %r140, 2;
	xor.b32  	%r66, %r65, %r140;
	shl.b32 	%r67, %r58, 4;
	shl.b32 	%r68, %r66, 1;
	xor.b32  	%r69, %r68, %r67;
	xor.b32  	%r70, %r69, %r66;
	xor.b32  	%r71, %r70, %r58;
	add.s32 	%r72, %r137, %r71;
	add.s32 	%r73, %r72, 1087311;
	mul.hi.u32 	%r74, %r73, -858993459;
	shr.u32 	%r75, %r74, 4;
	mul.lo.s32 	%r76, %r75, 20;
	sub.s32 	%r77, %r73, %r76;
	st.global.u8 	[%rd10+2], %r77;
	shr.u32 	%r78, %r139, 2;
	xor.b32  	%r79, %r78, %r139;
	shl.b32 	%r80, %r71, 4;
	shl.b32 	%r81, %r79, 1;
	xor.b32  	%r82, %r81, %r80;
	xor.b32  	%r83, %r82, %r79;
	xor.b32  	%r142, %r83, %r71;
	add.s32 	%r84, %r137, %r142;
	add.s32 	%r85, %r84, 1449748;
	mul.hi.u32 	%r86, %r85, -858993459;
	shr.u32 	%r87, %r86, 4;
	mul.lo.s32 	%r88, %r87, 20;
	sub.s32 	%r89, %r85, %r88;
	st.global.u8 	[%rd10+3], %r89;
	shr.u32 	%r90, %r138, 2;
	xor.b32  	%r91, %r90, %r138;
	shl.b32 	%r92, %r142, 4;
	shl.b32 	%r93, %r91, 1;
	xor.b32  	%r94, %r93, %r92;
	xor.b32  	%r95, %r94, %r91;
	xor.b32  	%r141, %r95, %r142;
	add.s32 	%r96, %r137, %r141;
	add.s32 	%r97, %r96, 1812185;
	mul.hi.u32 	%r98, %r97, -858993459;
	shr.u32 	%r99, %r98, 4;
	mul.lo.s32 	%r100, %r99, 20;
	sub.s32 	%r101, %r97, %r100;
	st.global.u8 	[%rd10+4], %r101;
	shr.u32 	%r102, %r45, 2;
	xor.b32  	%r103, %r102, %r45;
	shl.b32 	%r104, %r141, 4;
	shl.b32 	%r105, %r103, 1;
	xor.b32  	%r106, %r105, %r104;
	xor.b32  	%r107, %r106, %r103;
	xor.b32  	%r140, %r107, %r141;
	add.s32 	%r108, %r137, %r140;
	add.s32 	%r109, %r108, 2174622;
	mul.hi.u32 	%r110, %r109, -858993459;
	shr.u32 	%r111, %r110, 4;
	mul.lo.s32 	%r112, %r111, 20;
	sub.s32 	%r113, %r109, %r112;
	st.global.u8 	[%rd10+5], %r113;
	shr.u32 	%r114, %r58, 2;
	xor.b32  	%r115, %r114, %r58;
	shl.b32 	%r116, %r140, 4;
	shl.b32 	%r117, %r115, 1;
	xor.b32  	%r118, %r117, %r116;
	xor.b32  	%r119, %r118, %r115;
	xor.b32  	%r139, %r119, %r140;
	add.s32 	%r120, %r137, %r139;
	add.s32 	%r121, %r120, 2537059;
	mul.hi.u32 	%r122, %r121, -858993459;
	shr.u32 	%r123, %r122, 4;
	mul.lo.s32 	%r124, %r123, 20;
	sub.s32 	%r125, %r121, %r124;
	st.global.u8 	[%rd10+6], %r125;
	shr.u32 	%r126, %r71, 2;
	xor.b32  	%r127, %r126, %r71;
	shl.b32 	%r128, %r139, 4;
	shl.b32 	%r129, %r127, 1;
	xor.b32  	%r130, %r129, %r128;
	xor.b32  	%r131, %r130, %r127;
	xor.b32  	%r138, %r131, %r139;
	add.s32 	%r137, %r137, 2899496;
	add.s32 	%r132, %r138, %r137;
	mul.hi.u32 	%r133, %r132, -858993459;
	shr.u32 	%r134, %r133, 4;
	mul.lo.s32 	%r135, %r134, 20;
	sub.s32 	%r136, %r132, %r135;
	st.global.u8 	[%rd10+7], %r136;
	add.s32 	%r143, %r143, 8;
	setp.ne.s32 	%p1, %r143, 1000;
	@%p1 bra 	$L__BB2_1;
	st.shared.v2.u32 	[_ZZ19randomizePopulationP17curandStateXORWOWPhE11randomState+8], {%r141, %r140};
	st.shared.v2.u32 	[_ZZ19randomizePopulationP17curandStateXORWOWPhE11randomState+16], {%r139, %r138};
	st.shared.v2.u32 	[_ZZ19randomizePopulationP17curandStateXORWOWPhE11randomState], {%r137, %r142};
	ret;

}


// ===== COMPILED SASS (sm_100) =====

	.target	sm_100

	.elftype	@"ET_EXEC"


//--------------------- .note.nv.tkinfo           --------------------------
	.section	.note.nv.tkinfo,"",@"SHT_NOTE"
	.sectionflags	@"SHF_NOTE_NV_TKINFO"
	.tkinfo
        /*0018*/ 	.word	0x00000002
        /*0030*/ 	.string	""
        /*0030*/ 	.string	"ptxas"
        /*0030*/ 	.string	"Cuda compilation tools, release 13.0, V13.0.88"
        /*0030*/ 	.string	"Build cuda_13.0.r13.0/compiler.36424714_0"
        /*0030*/ 	.string	"-arch sm_100 -m 64 "



//--------------------- .note.nv.cuinfo           --------------------------
	.section	.note.nv.cuinfo,"",@"SHT_NOTE"
	.sectionflags	@"SHF_NOTE_NV_CUINFO"
        /*0018*/ 	.short	0x0002
        /*001a*/ 	.short	0x0064
        /*001c*/ 	.short	0x0082
	.zero		2


//--------------------- .nv.info                  --------------------------
	.section	.nv.info,"",@"SHT_CUDA_INFO"
	.align	4


	//----- nvinfo : EIATTR_REGCOUNT
	.align		4
        /*0000*/ 	.byte	0x04, 0x2f
        /*0002*/ 	.short	(.L_10 - .L_9)
	.align		4
.L_9:
        /*0004*/ 	.word	index@(_Z26geneticAlgorithmGenerationP17curandStateXORWOWPfS1_PhS1_f)
        /*0008*/ 	.word	0x0000002c


	//----- nvinfo : EIATTR_FRAME_SIZE
	.align		4
.L_10:
        /*000c*/ 	.byte	0x04, 0x11
        /*000e*/ 	.short	(.L_12 - .L_11)
	.align		4
.L_11:
        /*0010*/ 	.word	index@(_Z26geneticAlgorithmGenerationP17curandStateXORWOWPfS1_PhS1_f)
        /*0014*/ 	.word	0x000005d0


	//----- nvinfo : EIATTR_REGCOUNT
	.align		4
.L_12:
        /*0018*/ 	.byte	0x04, 0x2f
        /*001a*/ 	.short	(.L_14 - .L_13)
	.align		4
.L_13:
        /*001c*/ 	.word	index@(_Z4initjP17curandStateXORWOW)
        /*0020*/ 	.word	0x00000020


	//----- nvinfo : EIATTR_FRAME_SIZE
	.align		4
.L_14:
        /*0024*/ 	.byte	0x04, 0x11
        /*0026*/ 	.short	(.L_16 - .L_15)
	.align		4
.L_15:
        /*0028*/ 	.word	index@(_Z4initjP17curandStateXORWOW)
        /*002c*/ 	.word	0x00000000


	//----- nvinfo : EIATTR_REGCOUNT
	.align		4
.L_16:
        /*0030*/ 	.byte	0x04, 0x2f
        /*0032*/ 	.short	(.L_18 - .L_17)
	.align		4
.L_17:
        /*0034*/ 	.word	index@(_Z19randomizePopulationP17curandStateXORWOWPh)
        /*0038*/ 	.word	0x0000001c


	//----- nvinfo : EIATTR_FRAME_SIZE
	.align		4
.L_18:
        /*003c*/ 	.byte	0x04, 0x11
        /*003e*/ 	.short	(.L_20 - .L_19)
	.align		4
.L_19:
        /*0040*/ 	.word	index@(_Z19randomizePopulationP17curandStateXORWOWPh)
        /*0044*/ 	.word	0x00000000


	//----- nvinfo : EIATTR_MIN_STACK_SIZE
	.align		4
.L_20:
        /*0048*/ 	.byte	0x04, 0x12
        /*004a*/ 	.short	(.L_22 - .L_21)
	.align		4
.L_21:
        /*004c*/ 	.word	index@(_Z19randomizePopulationP17curandStateXORWOWPh)
        /*0050*/ 	.word	0x00000000


	//----- nvinfo : EIATTR_MIN_STACK_SIZE
	.align		4
.L_22:
        /*0054*/ 	.byte	0x04, 0x12
        /*0056*/ 	.short	(.L_24 - .L_23)
	.align		4
.L_23:
        /*0058*/ 	.word	index@(_Z4initjP17curandStateXORWOW)
        /*005c*/ 	.word	0x00000000


	//----- nvinfo : EIATTR_MIN_STACK_SIZE
	.align		4
.L_24:
        /*0060*/ 	.byte	0x04, 0x12
        /*0062*/ 	.short	(.L_26 - .L_25)
	.align		4
.L_25:
        /*0064*/ 	.word	index@(_Z26geneticAlgorithmGenerationP17curandStateXORWOWPfS1_PhS1_f)
        /*0068*/ 	.word	0x000005d0
.L_26:


//--------------------- .nv.compat                --------------------------
	.section	.nv.compat,"",@"SHT_CUDA_COMPAT_INFO"
	.align	4
        /*0000*/ 	.byte	0x02, 0x09, 0x00, 0x00, 0x02, 0x02, 0x01, 0x00, 0x02, 0x05, 0x05, 0x00, 0x03, 0x07, 0x01, 0x01
        /*0010*/ 	.byte	0x02, 0x03, 0x00, 0x00, 0x02, 0x06, 0x01, 0x00, 0x04, 0x0b, 0x08, 0x00, 0x01, 0x00, 0x00, 0x00
        /*0020*/ 	.byte	0x00, 0x00, 0x00, 0x00


//--------------------- .nv.info._Z19randomizePopulationP17curandStateXORWOWPh --------------------------
	.section	.nv.info._Z19randomizePopulationP17curandStateXORWOWPh,"",@"SHT_CUDA_INFO"
	.sectionflags	@""
	.align	4


	//----- nvinfo : EIATTR_CUDA_API_VERSION
	.align		4
        /*0000*/ 	.byte	0x04, 0x37
        /*0002*/ 	.short	(.L_28 - .L_27)
.L_27:
        /*0004*/ 	.word	0x00000082


	//----- nvinfo : EIATTR_KPARAM_INFO
	.align		4
.L_28:
        /*0008*/ 	.byte	0x04, 0x17
        /*000a*/ 	.short	(.L_30 - .L_29)
.L_29:
        /*000c*/ 	.word	0x00000000
        /*0010*/ 	.short	0x0001
        /*0012*/ 	.short	0x0008
        /*0014*/ 	.byte	0x00, 0xf5, 0x21, 0x00


	//----- nvinfo : EIATTR_KPARAM_INFO
	.align		4
.L_30:
        /*0018*/ 	.byte	0x04, 0x17
        /*001a*/ 	.short	(.L_32 - .L_31)
.L_31:
        /*001c*/ 	.word	0x00000000
        /*0020*/ 	.short	0x0000
        /*0022*/ 	.short	0x0000
        /*0024*/ 	.byte	0x00, 0xf5, 0x21, 0x00


	//----- nvinfo : EIATTR_SPARSE_MMA_MASK
	.align		4
.L_32:
        /*0028*/ 	.byte	0x03, 0x50
        /*002a*/ 	.short	0x0000


	//----- nvinfo : EIATTR_MAXREG_COUNT
	.align		4
        /*002c*/ 	.byte	0x03, 0x1b
        /*002e*/ 	.short	0x00ff


	//----- nvinfo : EIATTR_MERCURY_ISA_VERSION
	.align		4
        /*0030*/ 	.byte	0x03, 0x5f
        /*0032*/ 	.short	0x0101


	//----- nvinfo : EIATTR_UNUSED_LOAD_BYTE_OFFSET
	.align		4
        /*0034*/ 	.byte	0x04, 0x44
        /*0036*/ 	.short	(.L_34 - .L_33)


	//   ....[0]....
.L_33:
        /*0038*/ 	.word	0x000000d0
        /*003c*/ 	.word	0x0000000f


	//----- nvinfo : EIATTR_VRC_CTA_INIT_COUNT
	.align		4
.L_34:
        /*0040*/ 	.byte	0x02, 0x4a
	.zero		1
	.zero		1


	//----- nvinfo : EIATTR_EXIT_INSTR_OFFSETS
	.align		4
        /*0044*/ 	.byte	0x04, 0x1c
        /*0046*/ 	.short	(.L_36 - .L_35)


	//   ....[0]....
.L_35:
        /*0048*/ 	.word	0x000007f0


	//----- nvinfo : EIATTR_CBANK_PARAM_SIZE
	.align		4
.L_36:
        /*004c*/ 	.byte	0x03, 0x19
        /*004e*/ 	.short	0x0010


	//----- nvinfo : EIATTR_PARAM_CBANK
	.align		4
        /*0050*/ 	.byte	0x04, 0x0a
        /*0052*/ 	.short	(.L_38 - .L_37)
	.align		4
.L_37:
        /*0054*/ 	.word	index@(.nv.constant0._Z19randomizePopulationP17curandStateXORWOWPh)
        /*0058*/ 	.short	0x0380
        /*005a*/ 	.short	0x0010


	//----- nvinfo : EIATTR_SW_WAR
	.align		4
.L_38:
        /*005c*/ 	.byte	0x04, 0x36
        /*005e*/ 	.short	(.L_40 - .L_39)
.L_39:
        /*0060*/ 	.word	0x00000008
.L_40:


//--------------------- .nv.info._Z4initjP17curandStateXORWOW --------------------------
	.section	.nv.info._Z4initjP17curandStateXORWOW,"",@"SHT_CUDA_INFO"
	.sectionflags	@""
	.align	4


	//----- nvinfo : EIATTR_CUDA_API_VERSION
	.align		4
        /*0000*/ 	.byte	0x04, 0x37
        /*0002*/ 	.short	(.L_42 - .L_41)
.L_41:
        /*0004*/ 	.word	0x00000082


	//----- nvinfo : EIATTR_KPARAM_INFO
	.align		4
.L_42:
        /*0008*/ 	.byte	0x04, 0x17
        /*000a*/ 	.short	(.L_44 - .L_43)
.L_43:
        /*000c*/ 	.word	0x00000000
        /*0010*/ 	.short	0x0001
        /*0012*/ 	.short	0x0008
        /*0014*/ 	.byte	0x00, 0xf5, 0x21, 0x00


	//----- nvinfo : EIATTR_KPARAM_INFO
	.align		4
.L_44:
        /*0018*/ 	.byte	0x04, 0x17
        /*001a*/ 	.short	(.L_46 - .L_45)
.L_45:
        /*001c*/ 	.word	0x00000000
        /*0020*/ 	.short	0x0000
        /*0022*/ 	.short	0x0000
        /*0024*/ 	.byte	0x00, 0xf0, 0x11, 0x00


	//----- nvinfo : EIATTR_SPARSE_MMA_MASK
	.align		4
.L_46:
        /*0028*/ 	.byte	0x03, 0x50
        /*002a*/ 	.short	0x0000


	//----- nvinfo : EIATTR_MAXREG_COUNT
	.align		4
        /*002c*/ 	.byte	0x03, 0x1b
        /*002e*/ 	.short	0x00ff


	//----- nvinfo : EIATTR_MERCURY_ISA_VERSION
	.align		4
        /*0030*/ 	.byte	0x03, 0x5f
        /*0032*/ 	.short	0x0101


	//----- nvinfo : EIATTR_VRC_CTA_INIT_COUNT
	.align		4
        /*0034*/ 	.byte	0x02, 0x4a
	.zero		1
	.zero		1


	//----- nvinfo : EIATTR_EXIT_INSTR_OFFSETS
	.align		4
        /*0038*/ 	.byte	0x04, 0x1c
        /*003a*/ 	.short	(.L_48 - .L_47)


	//   ....[0]....
.L_47:
        /*003c*/ 	.word	0x00000e50


	//----- nvinfo : EIATTR_CBANK_PARAM_SIZE
	.align		4
.L_48:
        /*0040*/ 	.byte	0x03, 0x19
        /*0042*/ 	.short	0x0010


	//----- nvinfo : EIATTR_PARAM_CBANK
	.align		4
        /*0044*/ 	.byte	0x04, 0x0a
        /*0046*/ 	.short	(.L_50 - .L_49)
	.align		4
.L_49:
        /*0048*/ 	.word	index@(.nv.constant0._Z4initjP17curandStateXORWOW)
        /*004c*/ 	.short	0x0380
        /*004e*/ 	.short	0x0010


	//----- nvinfo : EIATTR_SW_WAR
	.align		4
.L_50:
        /*0050*/ 	.byte	0x04, 0x36
        /*0052*/ 	.short	(.L_52 - .L_51)
.L_51:
        /*0054*/ 	.word	0x00000008
.L_52:


//--------------------- .nv.info._Z26geneticAlgorithmGenerationP17curandStateXORWOWPfS1_PhS1_f --------------------------
	.section	.nv.info._Z26geneticAlgorithmGenerationP17curandStateXORWOWPfS1_PhS1_f,"",@"SHT_CUDA_INFO"
	.sectionflags	@""
	.align	4


	//----- nvinfo : EIATTR_CUDA_API_VERSION
	.align		4
        /*0000*/ 	.byte	0x04, 0x37
        /*0002*/ 	.short	(.L_54 - .L_53)
.L_53:
        /*0004*/ 	.word	0x00000082


	//----- nvinfo : EIATTR_KPARAM_INFO
	.align		4
.L_54:
        /*0008*/ 	.byte	0x04, 0x17
        /*000a*/ 	.short	(.L_56 - .L_55)
.L_55:
        /*000c*/ 	.word	0x00000000
        /*0010*/ 	.short	0x0005
        /*0012*/ 	.short	0x0028
        /*0014*/ 	.byte	0x00, 0xf0, 0x11, 0x00


	//----- nvinfo : EIATTR_KPARAM_INFO
	.align		4
.L_56:
        /*0018*/ 	.byte	0x04, 0x17
        /*001a*/ 	.short	(.L_58 - .L_57)
.L_57:
        /*001c*/ 	.word	0x00000000
        /*0020*/ 	.short	0x0004
        /*0022*/ 	.short	0x0020
        /*0024*/ 	.byte	0x00, 0xf5, 0x21, 0x00


	//----- nvinfo : EIATTR_KPARAM_INFO
	.align		4
.L_58:
        /*0028*/ 	.byte	0x04, 0x17
        /*002a*/ 	.short	(.L_60 - .L_59)
.L_59:
        /*002c*/ 	.word	0x00000000
        /*0030*/ 	.short	0x0003
        /*0032*/ 	.short	0x0018
        /*0034*/ 	.byte	0x00, 0xf5, 0x21, 0x00


	//----- nvinfo : EIATTR_KPARAM_INFO
	.align		4
.L_60:
        /*0038*/ 	.byte	0x04, 0x17
        /*003a*/ 	.short	(.L_62 - .L_61)
.L_61:
        /*003c*/ 	.word	0x00000000
        /*0040*/ 	.short	0x0002
        /*0042*/ 	.short	0x0010
        /*0044*/ 	.byte	0x00, 0xf5, 0x21, 0x00


	//----- nvinfo : EIATTR_KPARAM_INFO
	.align		4
.L_62:
        /*0048*/ 	.byte	0x04, 0x17
        /*004a*/ 	.short	(.L_64 - .L_63)
.L_63:
        /*004c*/ 	.word	0x00000000
        /*0050*/ 	.short	0x0001
        /*0052*/ 	.short	0x0008
        /*0054*/ 	.byte	0x00, 0xf5, 0x21, 0x00


	//----- nvinfo : EIATTR_KPARAM_INFO
	.align		4
.L_64:
        /*0058*/ 	.byte	0x04, 0x17
        /*005a*/ 	.short	(.L_66 - .L_65)
.L_65:
        /*005c*/ 	.word	0x00000000
        /*0060*/ 	.short	0x0000
        /*0062*/ 	.short	0x0000
        /*0064*/ 	.byte	0x00, 0xf5, 0x21, 0x00


	//----- nvinfo : EIATTR_SPARSE_MMA_MASK
	.align		4
.L_66:
        /*0068*/ 	.byte	0x03, 0x50
        /*006a*/ 	.short	0x0000


	//----- nvinfo : EIATTR_MAXREG_COUNT
	.align		4
        /*006c*/ 	.byte	0x03, 0x1b
        /*006e*/ 	.short	0x00ff


	//----- nvinfo : EIATTR_NUM_BARRIERS
	.align		4
        /*0070*/ 	.byte	0x02, 0x4c
        /*0072*/ 	.byte	0x01
	.zero		1


	//----- nvinfo : EIATTR_MERCURY_ISA_VERSION
	.align		4
        /*0074*/ 	.byte	0x03, 0x5f
        /*0076*/ 	.short	0x0101


	//----- nvinfo : EIATTR_UNUSED_LOAD_BYTE_OFFSET
	.align		4
        /*0078*/ 	.byte	0x04, 0x44
        /*007a*/ 	.short	(.L_68 - .L_67)


	//   ....[0]....
.L_67:
        /*007c*/ 	.word	0x00000150
        /*0080*/ 	.word	0x0000000f


	//----- nvinfo : EIATTR_VRC_CTA_INIT_COUNT
	.align		4
.L_68:
        /*0084*/ 	.byte	0x02, 0x4a
	.zero		1
	.zero		1


	//----- nvinfo : EIATTR_EXIT_INSTR_OFFSETS
	.align		4
        /*0088*/ 	.byte	0x04, 0x1c
        /*008a*/ 	.short	(.L_70 - .L_69)


	//   ....[0]....
.L_69:
        /*008c*/ 	.word	0x000037c0


	//----- nvinfo : EIATTR_CRS_STACK_SIZE
	.align		4
.L_70:
        /*0090*/ 	.byte	0x04, 0x1e
        /*0092*/ 	.short	(.L_72 - .L_71)
.L_71:
        /*0094*/ 	.word	0x00000000


	//----- nvinfo : EIATTR_CBANK_PARAM_SIZE
	.align		4
.L_72:
        /*0098*/ 	.byte	0x03, 0x19
        /*009a*/ 	.short	0x002c


	//----- nvinfo : EIATTR_PARAM_CBANK
	.align		4
        /*009c*/ 	.byte	0x04, 0x0a
        /*009e*/ 	.short	(.L_74 - .L_73)
	.align		4
.L_73:
        /*00a0*/ 	.word	index@(.nv.constant0._Z26geneticAlgorithmGenerationP17curandStateXORWOWPfS1_PhS1_f)
        /*00a4*/ 	.short	0x0380
        /*00a6*/ 	.short	0x002c


	//----- nvinfo : EIATTR_SW_WAR
	.align		4
.L_74:
        /*00a8*/ 	.byte	0x04, 0x36
        /*00aa*/ 	.short	(.L_76 - .L_75)
.L_75:
        /*00ac*/ 	.word	0x00000008
.L_76:


//--------------------- .nv.callgraph             --------------------------
	.section	.nv.callgraph,"",@"SHT_CUDA_CALLGRAPH"
	.align	4
	.sectionentsize	8
	.align		4
        /*0000*/ 	.word	0x00000000
	.align		4
        /*0004*/ 	.word	0xffffffff
	.align		4
        /*0008*/ 	.word	0x00000000
	.align		4
        /*000c*/ 	.word	0xfffffffe
	.align		4
        /*0010*/ 	.word	0x00000000
	.align		4
        /*0014*/ 	.word	0xfffffffd
	.align		4
        /*0018*/ 	.word	0x00000000
	.align		4
        /*001c*/ 	.word	0xfffffffc


//--------------------- .nv.constant4             --------------------------
	.section	.nv.constant4,"a",@progbits
	.align	8
	.align		8
.nv.constant4:
        /*0000*/ 	.dword	precalc_xorwow_matrix
	.align		8
        /*0008*/ 	.dword	precalc_xorwow_offset_matrix
	.align		8
        /*0010*/ 	.dword	mrg32k3aM1
	.align		8
        /*0018*/ 	.dword	mrg32k3aM2
	.align		8
        /*0020*/ 	.dword	mrg32k3aM1SubSeq
	.align		8
        /*0028*/ 	.dword	mrg32k3aM2SubSeq
	.align		8
        /*0030*/ 	.dword	mrg32k3aM1Seq
	.align		8
        /*0038*/ 	.dword	mrg32k3aM2Seq


//--------------------- .nv.constant3             --------------------------
	.section	.nv.constant3,"a",@progbits
	.align	8
.nv.constant3:
	.type		__cr_lgamma_table,@object
	.size		__cr_lgamma_table,(.L_8 - __cr_lgamma_table)
__cr_lgamma_table:
        /*0000*/ 	.byte	0x00, 0x00, 0x00, 0x00, 0x00, 0x00, 0x00, 0x00, 0x00, 0x00, 0x00, 0x00, 0x00, 0x00, 0x00, 0x00
        /*0010*/ 	.byte	0xef, 0x39, 0xfa, 0xfe, 0x42, 0x2e, 0xe6, 0x3f, 0x02, 0x20, 0x2a, 0xfa, 0x0b, 0xab, 0xfc, 0x3f
        /*0020*/ 	.byte	0xf9, 0x2c, 0x92, 0x7c, 0xa7, 0x6c, 0x09, 0x40, 0xc9, 0x79, 0x44, 0x3c, 0x64, 0x26, 0x13, 0x40
        /*0030*/ 	.byte	0xca, 0x01, 0xcf, 0x3a, 0x27, 0x51, 0x1a, 0x40, 0x30, 0xcc, 0x2d, 0xf3, 0xe1, 0x0c, 0x21, 0x40
        /*0040*/ 	.byte	0x0d, 0xb7, 0xfc, 0x82, 0x8e, 0x35, 0x25, 0x40
.L_8:


//--------------------- .text._Z19randomizePopulationP17curandStateXORWOWPh --------------------------
	.section	.text._Z19randomizePopulationP17curandStateXORWOWPh,"ax",@progbits
	.align	128
        .global         _Z19randomizePopulationP17curandStateXORWOWPh
        .type           _Z19randomizePopulationP17curandStateXORWOWPh,@function
        .size           _Z19randomizePopulationP17curandStateXORWOWPh,(.L_x_22 - _Z19randomizePopulationP17curandStateXORWOWPh)
        .other          _Z19randomizePopulationP17curandStateXORWOWPh,@"STO_CUDA_ENTRY STV_DEFAULT"
_Z19randomizePopulationP17curandStateXORWOWPh:
.text._Z19randomizePopulationP17curandStateXORWOWPh:
[----:B------:R-:W-:Y:S01]  /*0000*/  LDC R1, c[0x0][0x37c] ;  /* 0x0000df00ff017b82 */ /* 0x000fe20000000800 */
[----:B------:R-:W0:Y:S07]  /*0010*/  S2R R15, SR_CTAID.Y ;  /* 0x00000000000f7919 */ /* 0x000e2e0000002600 */
[----:B------:R-:W1:Y:S01]  /*0020*/  LDC.64 R12, c[0x0][0x380] ;  /* 0x0000e000ff0c7b82 */ /* 0x000e620000000a00 */
[----:B------:R-:W0:Y:S01]  /*0030*/  LDCU UR4, c[0x0][0x364] ;  /* 0x00006c80ff0477ac */ /* 0x000e220008000800 */
[----:B------:R-:W2:Y:S06]  /*0040*/  LDCU.64 UR6, c[0x0][0x358] ;  /* 0x00006b00ff0677ac */ /* 0x000eac0008000a00 */
[----:B------:R-:W3:Y:S01]  /*0050*/  S2UR UR5, SR_CgaCtaId ;  /* 0x00000000000579c3 */ /* 0x000ee20000008800 */
[----:B------:R-:W4:Y:S01]  /*0060*/  S2R R0, SR_CTAID.X ;  /* 0x0000000000007919 */ /* 0x000f220000002500 */
[----:B------:R-:W4:Y:S06]  /*0070*/  S2R R21, SR_TID.X ;  /* 0x0000000000157919 */ /* 0x000f2c0000002100 */
[----:B------:R-:W3:Y:S01]  /*0080*/  LDC.64 R2, c[0x0][0x388] ;  /* 0x0000e200ff027b82 */ /* 0x000ee20000000a00 */
[----:B0-----:R-:W-:-:S04]  /*0090*/  IMAD R15, R15, UR4, RZ ;  /* 0x000000040f0f7c24 */ /* 0x001fc8000f8e02ff */
[----:B-1----:R-:W-:-:S05]  /*00a0*/  IMAD.WIDE.U32 R12, R15, 0x30, R12 ;  /* 0x000000300f0c7825 */ /* 0x002fca00078e000c */
[----:B--2---:R-:W2:Y:S04]  /*00b0*/  LDG.E.64 R4, desc[UR6][R12.64+0x10] ;  /* 0x000010060c047981 */ /* 0x004ea8000c1e1b00 */
[----:B------:R-:W2:Y:S04]  /*00c0*/  LDG.E.64 R6, desc[UR6][R12.64+0x18] ;  /* 0x000018060c067981 */ /* 0x000ea8000c1e1b00 */
[----:B------:R-:W5:Y:S04]  /*00d0*/  LDG.E.64 R16, desc[UR6][R12.64+0x20] ;  /* 0x000020060c107981 */ /* 0x000f68000c1e1b00 */
[----:B------:R-:W5:Y:S04]  /*00e0*/  LDG.E.64 R18, desc[UR6][R12.64+0x28] ;  /* 0x000028060c127981 */ /* 0x000f68000c1e1b00 */
[----:B------:R-:W5:Y:S04]  /*00f0*/  LDG.E.64 R8, desc[UR6][R12.64] ;  /* 0x000000060c087981 */ /* 0x000f68000c1e1b00 */
[----:B------:R0:W5:Y:S01]  /*0100*/  LDG.E.64 R10, desc[UR6][R12.64+0x8] ;  /* 0x000008060c0a7981 */ /* 0x000162000c1e1b00 */
[----:B------:R-:W4:Y:S01]  /*0110*/  LDCU UR8, c[0x0][0x360] ;  /* 0x00006c00ff0877ac */ /* 0x000f220008000800 */
[----:B------:R-:W1:Y:S01]  /*0120*/  S2R R14, SR_TID.Y ;  /* 0x00000000000e7919 */ /* 0x000e620000002200 */
[----:B------:R-:W-:-:S02]  /*0130*/  UMOV UR4, 0x400 ;  /* 0x0000040000047882 */ /* 0x000fc40000000000 */
[----:B---3--:R-:W-:-:S03]  /*0140*/  ULEA UR5, UR5, UR4, 0x18 ;  /* 0x0000000405057291 */ /* 0x008fc6000f8ec0ff */
[----:B------:R-:W-:Y:S01]  /*0150*/  UMOV UR4, URZ ;  /* 0x000000ff00047c82 */ /* 0x000fe20008000000 */
[----:B----4-:R-:W-:Y:S02]  /*0160*/  IMAD R0, R0, UR8, R21 ;  /* 0x0000000800007c24 */ /* 0x010fe4000f8e0215 */
[----:B-1----:R-:W-:-:S04]  /*0170*/  IMAD.IADD R15, R15, 0x1, R14 ;  /* 0x000000010f0f7824 */ /* 0x002fc800078e020e */
[----:B------:R-:W-:-:S04]  /*0180*/  IMAD R0, R15, 0x10, R0 ;  /* 0x000000100f007824 */ /* 0x000fc800078e0200 */
[----:B0-----:R-:W-:-:S05]  /*0190*/  IMAD R13, R0, 0x3e8, RZ ;  /* 0x000003e8000d7824 */ /* 0x001fca00078e02ff */
[----:B------:R-:W-:Y:S01]  /*01a0*/  SHF.R.S32.HI R0, RZ, 0x1f, R13 ;  /* 0x0000001fff007819 */ /* 0x000fe2000001140d */
[----:B--2---:R0:W-:Y:S04]  /*01b0*/  STS.128 [UR5+0x10], R4 ;  /* 0x00001004ff007988 */ /* 0x0041e80008000c05 */
[----:B-----5:R0:W-:Y:S04]  /*01c0*/  STS.128 [UR5+0x20], R16 ;  /* 0x00002010ff007988 */ /* 0x0201e80008000c05 */
[----:B------:R0:W-:Y:S02]  /*01d0*/  STS.128 [UR5], R8 ;  /* 0x00000008ff007988 */ /* 0x0001e40008000c05 */
.L_x_0:
[----:B0-2---:R-:W-:Y:S01]  /*01e0*/  SHF.R.U32.HI R6, RZ, 0x2, R9 ;  /* 0x00000002ff067819 */ /* 0x005fe20000011609 */
[----:B------:R-:W-:Y:S01]  /*01f0*/  IMAD.SHL.U32 R7, R5, 0x10, RZ ;  /* 0x0000001005077824 */ /* 0x000fe200078e00ff */
[----:B------:R-:W-:Y:S02]  /*0200*/  SHF.R.U32.HI R15, RZ, 0x2, R10 ;  /* 0x00000002ff0f7819 */ /* 0x000fe4000001160a */
[----:B------:R-:W-:Y:S02]  /*0210*/  LOP3.LUT R6, R6, R9, RZ, 0x3c, !PT ;  /* 0x0000000906067212 */ /* 0x000fe400078e3cff */
[----:B------:R-:W-:Y:S02]  /*0220*/  LOP3.LUT R15, R15, R10, RZ, 0x3c, !PT ;  /* 0x0000000a0f0f7212 */ /* 0x000fe400078e3cff */
[----:B------:R-:W-:Y:S01]  /*0230*/  SHF.R.U32.HI R10, RZ, 0x2, R11 ;  /* 0x00000002ff0a7819 */ /* 0x000fe2000001160b */
[----:B------:R-:W-:-:S03]  /*0240*/  IMAD.SHL.U32 R9, R6, 0x2, RZ ;  /* 0x0000000206097824 */ /* 0x000fc600078e00ff */
[----:B------:R-:W-:Y:S02]  /*0250*/  LOP3.LUT R10, R10, R11, RZ, 0x3c, !PT ;  /* 0x0000000b0a0a7212 */ /* 0x000fe400078e3cff */
[----:B------:R-:W-:Y:S01]  /*0260*/  LOP3.LUT R6, R6, R9, R7, 0x96, !PT ;  /* 0x0000000906067212 */ /* 0x000fe200078e9607 */
[----:B------:R-:W-:Y:S01]  /*0270*/  IMAD.SHL.U32 R9, R15, 0x2, RZ ;  /* 0x000000020f097824 */ /* 0x000fe200078e00ff */
[----:B------:R-:W-:Y:S02]  /*0280*/  SHF.R.U32.HI R11, RZ, 0x2, R4 ;  /* 0x00000002ff0b7819 */ /* 0x000fe40000011604 */
[----:B------:R-:W-:Y:S02]  /*0290*/  LOP3.LUT R7, R6, R5, RZ, 0x3c, !PT ;  /* 0x0000000506077212 */ /* 0x000fe400078e3cff */
[----:B------:R-:W-:-:S03]  /*02a0*/  LOP3.LUT R11, R11, R4, RZ, 0x3c, !PT ;  /* 0x000000040b0b7212 */ /* 0x000fc600078e3cff */
[----:B------:R-:W-:-:S05]  /*02b0*/  IMAD.SHL.U32 R6, R7, 0x10, RZ ;  /* 0x0000001007067824 */ /* 0x000fca00078e00ff */
[----:B------:R-:W-:-:S04]  /*02c0*/  LOP3.LUT R6, R15, R9, R6, 0x96, !PT ;  /* 0x000000090f067212 */ /* 0x000fc800078e9606 */
[----:B------:R-:W-:Y:S01]  /*02d0*/  LOP3.LUT R15, R6, R7, RZ, 0x3c, !PT ;  /* 0x00000007060f7212 */ /* 0x000fe200078e3cff */
[----:B------:R-:W-:-:S03]  /*02e0*/  IMAD.SHL.U32 R6, R10, 0x2, RZ ;  /* 0x000000020a067824 */ /* 0x000fc600078e00ff */
[----:B------:R-:W-:Y:S01]  /*02f0*/  SHF.R.U32.HI R12, RZ, 0x2, R15 ;  /* 0x00000002ff0c7819 */ /* 0x000fe2000001160f */
[----:B------:R-:W-:-:S05]  /*0300*/  IMAD.SHL.U32 R9, R15, 0x10, RZ ;  /* 0x000000100f097824 */ /* 0x000fca00078e00ff */
[----:B------:R-:W-:Y:S02]  /*0310*/  LOP3.LUT R6, R10, R6, R9, 0x96, !PT ;  /* 0x000000060a067212 */ /* 0x000fe400078e9609 */
[----:B------:R-:W-:Y:S02]  /*0320*/  SHF.R.U32.HI R10, RZ, 0x2, R5 ;  /* 0x00000002ff0a7819 */ /* 0x000fe40000011605 */
[----:B------:R-:W-:Y:S01]  /*0330*/  LOP3.LUT R17, R6, R15, RZ, 0x3c, !PT ;  /* 0x0000000f06117212 */ /* 0x000fe200078e3cff */
[----:B------:R-:W-:Y:S01]  /*0340*/  IMAD.SHL.U32 R6, R11, 0x2, RZ ;  /* 0x000000020b067824 */ /* 0x000fe200078e00ff */
[----:B------:R-:W-:-:S03]  /*0350*/  LOP3.LUT R10, R10, R5, RZ, 0x3c, !PT ;  /* 0x000000050a0a7212 */ /* 0x000fc600078e3cff */
[----:B------:R-:W-:-:S05]  /*0360*/  IMAD.SHL.U32 R4, R17, 0x10, RZ ;  /* 0x0000001011047824 */ /* 0x000fca00078e00ff */
[----:B------:R-:W-:Y:S02]  /*0370*/  LOP3.LUT R4, R11, R6, R4, 0x96, !PT ;  /* 0x000000060b047212 */ /* 0x000fe400078e9604 */
[----:B------:R-:W-:Y:S02]  /*0380*/  SHF.R.U32.HI R6, RZ, 0x2, R7 ;  /* 0x00000002ff067819 */ /* 0x000fe40000011607 */
[----:B------:R-:W-:Y:S01]  /*0390*/  LOP3.LUT R9, R4, R17, RZ, 0x3c, !PT ;  /* 0x0000001104097212 */ /* 0x000fe200078e3cff */
[----:B------:R-:W-:Y:S01]  /*03a0*/  IMAD.SHL.U32 R4, R10, 0x2, RZ ;  /* 0x000000020a047824 */ /* 0x000fe200078e00ff */
[----:B------:R-:W-:-:S03]  /*03b0*/  LOP3.LUT R6, R6, R7, RZ, 0x3c, !PT ;  /* 0x0000000706067212 */ /* 0x000fc600078e3cff */
[----:B------:R-:W-:-:S05]  /*03c0*/  IMAD.SHL.U32 R5, R9, 0x10, RZ ;  /* 0x0000001009057824 */ /* 0x000fca00078e00ff */
[----:B------:R-:W-:-:S04]  /*03d0*/  LOP3.LUT R4, R10, R4, R5, 0x96, !PT ;  /* 0x000000040a047212 */ /* 0x000fc800078e9605 */
[----:B------:R-:W-:Y:S01]  /*03e0*/  LOP3.LUT R10, R4, R9, RZ, 0x3c, !PT ;  /* 0x00000009040a7212 */ /* 0x000fe200078e3cff */
[----:B------:R-:W-:-:S04]  /*03f0*/  IMAD.SHL.U32 R4, R6, 0x2, RZ ;  /* 0x0000000206047824 */ /* 0x000fc800078e00ff */
[----:B------:R-:W-:-:S05]  /*0400*/  IMAD.SHL.U32 R5, R10, 0x10, RZ ;  /* 0x000000100a057824 */ /* 0x000fca00078e00ff */
[----:B------:R-:W-:Y:S02]  /*0410*/  LOP3.LUT R11, R6, R4, R5, 0x96, !PT ;  /* 0x00000004060b7212 */ /* 0x000fe400078e9605 */
[----:B------:R-:W-:Y:S02]  /*0420*/  IADD3 R5, PT, PT, R8, 0x587c5, R7 ;  /* 0x000587c508057810 */ /* 0x000fe40007ffe007 */
[----:B------:R-:W-:Y:S02]  /*0430*/  LOP3.LUT R7, R12, R15, RZ, 0x3c, !PT ;  /* 0x0000000f0c077212 */ /* 0x000fe400078e3cff */
[----:B------:R-:W-:Y:S01]  /*0440*/  LOP3.LUT R11, R11, R10, RZ, 0x3c, !PT ;  /* 0x0000000a0b0b7212 */ /* 0x000fe200078e3cff */
[----:B------:R-:W-:Y:S01]  /*0450*/  IMAD.HI.U32 R4, R5, -0x33333333, RZ ;  /* 0xcccccccd05047827 */ /* 0x000fe200078e00ff */
[----:B------:R-:W-:Y:S02]  /*0460*/  SHF.R.U32.HI R12, RZ, 0x2, R17 ;  /* 0x00000002ff0c7819 */ /* 0x000fe40000011611 */
[----:B------:R-:W-:Y:S01]  /*0470*/  IADD3 R15, PT, PT, R8, 0xb0f8a, R15 ;  /* 0x000b0f8a080f7810 */ /* 0x000fe20007ffe00f */
[----:B------:R-:W-:Y:S01]  /*0480*/  IMAD.SHL.U32 R16, R7, 0x2, RZ ;  /* 0x0000000207107824 */ /* 0x000fe200078e00ff */
[----:B------:R-:W-:Y:S01]  /*0490*/  LOP3.LUT R12, R12, R17, RZ, 0x3c, !PT ;  /* 0x000000110c0c7212 */ /* 0x000fe200078e3cff */
[----:B------:R-:W-:Y:S01]  /*04a0*/  IMAD.SHL.U32 R14, R11, 0x10, RZ ;  /* 0x000000100b0e7824 */ /* 0x000fe200078e00ff */
[----:B------:R-:W-:-:S02]  /*04b0*/  IADD3 R17, PT, PT, R8, 0x10974f, R17 ;  /* 0x0010974f08117810 */ /* 0x000fc40007ffe011 */
[----:B------:R-:W-:Y:S01]  /*04c0*/  IADD3 R6, P0, P1, R2, UR4, R13 ;  /* 0x0000000402067c10 */ /* 0x000fe2000f91e00d */
[----:B------:R-:W-:Y:S01]  /*04d0*/  UIADD3 UR4, UPT, UPT, UR4, 0x8, URZ ;  /* 0x0000000804047890 */ /* 0x000fe2000fffe0ff */
[----:B------:R-:W-:Y:S01]  /*04e0*/  LOP3.LUT R20, R7, R16, R14, 0x96, !PT ;  /* 0x0000001007147212 */ /* 0x000fe200078e960e */
[----:B------:R-:W-:Y:S01]  /*04f0*/  IMAD.HI.U32 R16, R15, -0x33333333, RZ ;  /* 0xcccccccd0f107827 */ /* 0x000fe200078e00ff */
[----:B------:R-:W-:Y:S01]  /*0500*/  SHF.R.U32.HI R14, RZ, 0x4, R4 ;  /* 0x00000004ff0e7819 */ /* 0x000fe20000011604 */
[----:B------:R-:W-:Y:S01]  /*0510*/  UISETP.NE.AND UP0, UPT, UR4, 0x3e8, UPT ;  /* 0x000003e80400788c */ /* 0x000fe2000bf05270 */
[----:B------:R-:W-:Y:S01]  /*0520*/  LOP3.LUT R4, R20, R11, RZ, 0x3c, !PT ;  /* 0x0000000b14047212 */ /* 0x000fe200078e3cff */
[----:B------:R-:W-:Y:S01]  /*0530*/  IMAD.HI.U32 R18, R17, -0x33333333, RZ ;  /* 0xcccccccd11127827 */ /* 0x000fe200078e00ff */
[----:B------:R-:W-:Y:S02]  /*0540*/  SHF.R.U32.HI R16, RZ, 0x4, R16 ;  /* 0x00000004ff107819 */ /* 0x000fe40000011610 */
[----:B------:R-:W-:Y:S01]  /*0550*/  IADD3.X R7, PT, PT, RZ, R3, R0, P0, P1 ;  /* 0x00000003ff077210 */ /* 0x000fe200007e2400 */
[----:B------:R-:W-:Y:S01]  /*0560*/  IMAD.SHL.U32 R20, R12, 0x2, RZ ;  /* 0x000000020c147824 */ /* 0x000fe200078e00ff */
[----:B------:R-:W-:Y:S01]  /*0570*/  SHF.R.U32.HI R18, RZ, 0x4, R18 ;  /* 0x00000004ff127819 */ /* 0x000fe20000011612 */
[----:B------:R-:W-:-:S02]  /*0580*/  IMAD.SHL.U32 R25, R4, 0x10, RZ ;  /* 0x0000001004197824 */ /* 0x000fc400078e00ff */
[----:B------:R-:W-:Y:S01]  /*0590*/  IMAD R19, R14, -0x14, R5 ;  /* 0xffffffec0e137824 */ /* 0x000fe200078e0205 */
[----:B------:R-:W-:Y:S01]  /*05a0*/  IADD3 R14, PT, PT, R8, 0x212e9e, R11 ;  /* 0x00212e9e080e7810 */ /* 0x000fe20007ffe00b */
[----:B------:R-:W-:Y:S01]  /*05b0*/  IMAD R21, R16, -0x14, R15 ;  /* 0xffffffec10157824 */ /* 0x000fe200078e020f */
[----:B------:R-:W-:Y:S01]  /*05c0*/  LOP3.LUT R25, R12, R20, R25, 0x96, !PT ;  /* 0x000000140c197212 */ /* 0x000fe200078e9619 */
[----:B------:R-:W-:Y:S01]  /*05d0*/  IMAD R23, R18, -0x14, R17 ;  /* 0xffffffec12177824 */ /* 0x000fe200078e0211 */
[----:B------:R-:W-:Y:S01]  /*05e0*/  IADD3 R17, PT, PT, R8, 0x161f14, R9 ;  /* 0x00161f1408117810 */ /* 0x000fe20007ffe009 */
[----:B------:R-:W-:Y:S01]  /*05f0*/  IMAD.HI.U32 R22, R14, -0x33333333, RZ ;  /* 0xcccccccd0e167827 */ /* 0x000fe200078e00ff */
[C---:B------:R-:W-:Y:S01]  /*0600*/  IADD3 R15, PT, PT, R8.reuse, 0x1ba6d9, R10 ;  /* 0x001ba6d9080f7810 */ /* 0x040fe20007ffe00a */
[----:B------:R0:W-:Y:S01]  /*0610*/  STG.E.U8 desc[UR6][R6.64], R19 ;  /* 0x0000001306007986 */ /* 0x0001e2000c101106 */
[C---:B------:R-:W-:Y:S01]  /*0620*/  IADD3 R12, PT, PT, R8.reuse, 0x26b663, R4 ;  /* 0x0026b663080c7810 */ /* 0x040fe20007ffe004 */
[----:B------:R-:W-:Y:S01]  /*0630*/  VIADD R8, R8, 0x2c3e28 ;  /* 0x002c3e2808087836 */ /* 0x000fe20000000000 */
[----:B------:R-:W-:Y:S01]  /*0640*/  LOP3.LUT R5, R25, R4, RZ, 0x3c, !PT ;  /* 0x0000000419057212 */ /* 0x000fe200078e3cff */
[----:B------:R-:W-:Y:S01]  /*0650*/  IMAD.HI.U32 R18, R17, -0x33333333, RZ ;  /* 0xcccccccd11127827 */ /* 0x000fe200078e00ff */
[----:B------:R1:W-:Y:S03]  /*0660*/  STG.E.U8 desc[UR6][R6.64+0x1], R21 ;  /* 0x0000011506007986 */ /* 0x0003e6000c101106 */
[----:B------:R-:W-:Y:S01]  /*0670*/  IMAD.IADD R16, R5, 0x1, R8 ;  /* 0x0000000105107824 */ /* 0x000fe200078e0208 */
[----:B------:R-:W-:Y:S01]  /*0680*/  SHF.R.U32.HI R18, RZ, 0x4, R18 ;  /* 0x00000004ff127819 */ /* 0x000fe20000011612 */
[----:B------:R-:W-:Y:S01]  /*0690*/  IMAD.HI.U32 R20, R15, -0x33333333, RZ ;  /* 0xcccccccd0f147827 */ /* 0x000fe200078e00ff */
[----:B------:R2:W-:Y:S01]  /*06a0*/  STG.E.U8 desc[UR6][R6.64+0x2], R23 ;  /* 0x0000021706007986 */ /* 0x0005e2000c101106 */
[----:B0-----:R-:W-:-:S02]  /*06b0*/  SHF.R.U32.HI R19, RZ, 0x4, R22 ;  /* 0x00000004ff137819 */ /* 0x001fc40000011616 */
[----:B------:R-:W-:Y:S01]  /*06c0*/  IMAD.HI.U32 R24, R12, -0x33333333, RZ ;  /* 0xcccccccd0c187827 */ /* 0x000fe200078e00ff */
[----:B------:R-:W-:-:S03]  /*06d0*/  SHF.R.U32.HI R20, RZ, 0x4, R20 ;  /* 0x00000004ff147819 */ /* 0x000fc60000011614 */
[----:B------:R-:W-:Y:S01]  /*06e0*/  IMAD.HI.U32 R25, R16, -0x33333333, RZ ;  /* 0xcccccccd10197827 */ /* 0x000fe200078e00ff */
[----:B-1----:R-:W-:-:S03]  /*06f0*/  SHF.R.U32.HI R21, RZ, 0x4, R24 ;  /* 0x00000004ff157819 */ /* 0x002fc60000011618 */
[----:B------:R-:W-:Y:S01]  /*0700*/  IMAD R17, R18, -0x14, R17 ;  /* 0xffffffec12117824 */ /* 0x000fe200078e0211 */
[----:B------:R-:W-:Y:S01]  /*0710*/  SHF.R.U32.HI R25, RZ, 0x4, R25 ;  /* 0x00000004ff197819 */ /* 0x000fe20000011619 */
[----:B------:R-:W-:Y:S02]  /*0720*/  IMAD R15, R20, -0x14, R15 ;  /* 0xffffffec140f7824 */ /* 0x000fe400078e020f */
[----:B------:R-:W-:Y:S01]  /*0730*/  IMAD R19, R19, -0x14, R14 ;  /* 0xffffffec13137824 */ /* 0x000fe200078e020e */
[----:B------:R2:W-:Y:S01]  /*0740*/  STG.E.U8 desc[UR6][R6.64+0x3], R17 ;  /* 0x0000031106007986 */ /* 0x0005e2000c101106 */
[----:B------:R-:W-:Y:S02]  /*0750*/  IMAD R21, R21, -0x14, R12 ;  /* 0xffffffec15157824 */ /* 0x000fe400078e020c */
[----:B------:R-:W-:Y:S01]  /*0760*/  IMAD R25, R25, -0x14, R16 ;  /* 0xffffffec19197824 */ /* 0x000fe200078e0210 */
[----:B------:R2:W-:Y:S04]  /*0770*/  STG.E.U8 desc[UR6][R6.64+0x4], R15 ;  /* 0x0000040f06007986 */ /* 0x0005e8000c101106 */
[----:B------:R2:W-:Y:S04]  /*0780*/  STG.E.U8 desc[UR6][R6.64+0x5], R19 ;  /* 0x0000051306007986 */ /* 0x0005e8000c101106 */
[----:B------:R2:W-:Y:S04]  /*0790*/  STG.E.U8 desc[UR6][R6.64+0x6], R21 ;  /* 0x0000061506007986 */ /* 0x0005e8000c101106 */
[----:B------:R2:W-:Y:S01]  /*07a0*/  STG.E.U8 desc[UR6][R6.64+0x7], R25 ;  /* 0x0000071906007986 */ /* 0x0005e2000c101106 */
[----:B------:R-:W-:Y:S05]  /*07b0*/  BRA.U UP0, `(.L_x_0) ;  /* 0xfffffff900887547 */ /* 0x000fea000b83ffff */
[----:B------:R-:W-:Y:S04]  /*07c0*/  STS.64 [UR5+0x8], R10 ;  /* 0x0000080aff007988 */ /* 0x000fe80008000a05 */
[----:B------:R-:W-:Y:S04]  /*07d0*/  STS.64 [UR5+0x10], R4 ;  /* 0x00001004ff007988 */ /* 0x000fe80008000a05 */
[----:B------:R-:W-:Y:S01]  /*07e0*/  STS.64 [UR5], R8 ;  /* 0x00000008ff007988 */ /* 0x000fe20008000a05 */
[----:B------:R-:W-:Y:S05]  /*07f0*/  EXIT ;  /* 0x000000000000794d */ /* 0x000fea0003800000 */
.L_x_1:
[----:B------:R-:W-:-:S00]  /*0800*/  BRA `(.L_x_1) ;  /* 0xfffffffc00fc7947 */ /* 0x000fc0000383ffff */
[----:B------:R-:W-:-:S00]  /*0810*/  NOP ;  /* 0x0000000000007918 */ /* 0x000fc00000000000 */
        /* <DEDUP_REMOVED lines=14> */
.L_x_22:


//--------------------- .text._Z4initjP17curandStateXORWOW --------------------------
	.section	.text._Z4initjP17curandStateXORWOW,"ax",@progbits
	.align	128
        .global         _Z4initjP17curandStateXORWOW
        .type           _Z4initjP17curandStateXORWOW,@function
        .size           _Z4initjP17curandStateXORWOW,(.L_x_23 - _Z4initjP17curandStateXORWOW)
        .other          _Z4initjP17curandStateXORWOW,@"STO_CUDA_ENTRY STV_DEFAULT"
_Z4initjP17curandStateXORWOW:
.text._Z4initjP17curandStateXORWOW:
[----:B------:R-:W-:Y:S01]  /*0000*/  LDC R1, c[0x0][0x37c] ;  /* 0x0000df00ff017b82 */ /* 0x000fe20000000800 */
[----:B------:R-:W0:Y:S07]  /*0010*/  S2R R3, SR_CTAID.Y ;  /* 0x0000000000037919 */ /* 0x000e2e0000002600 */
[----:B------:R-:W1:Y:S01]  /*0020*/  LDC R2, c[0x0][0x380] ;  /* 0x0000e000ff027b82 */ /* 0x000e620000000800 */
[----:B------:R-:W2:Y:S01]  /*0030*/  LDCU UR4, c[0x0][0x364] ;  /* 0x00006c80ff0477ac */ /* 0x000ea20008000800 */
[----:B------:R-:W-:-:S02]  /*0040*/  IMAD.MOV.U32 R9, RZ, RZ, -0x75bd8fc ;  /* 0xf8a42704ff097424 */ /* 0x000fc400078e00ff */
[----:B------:R-:W-:Y:S01]  /*0050*/  IMAD.MOV.U32 R10, RZ, RZ, -0x23270784 ;  /* 0xdcd8f87cff0a7424 */ /* 0x000fe200078e00ff */
[----:B------:R-:W3:Y:S03]  /*0060*/  LDCU.64 UR6, c[0x0][0x358] ;  /* 0x00006b00ff0677ac */ /* 0x000ee60008000a00 */
[----:B------:R-:W4:Y:S01]  /*0070*/  LDC.64 R6, c[0x0][0x388] ;  /* 0x0000e200ff067b82 */ /* 0x000f220000000a00 */
[----:B-1----:R-:W-:-:S05]  /*0080*/  LOP3.LUT R2, R2, 0xaad26b49, RZ, 0x3c, !PT ;  /* 0xaad26b4902027812 */ /* 0x002fca00078e3cff */
[----:B------:R-:W-:Y:S01]  /*0090*/  IMAD R2, R2, 0x4182bed5, RZ ;  /* 0x4182bed502027824 */ /* 0x000fe200078e02ff */
[C---:B0-----:R-:W-:Y:S01]  /*00a0*/  ISETP.NE.AND P0, PT, R3.reuse, RZ, PT ;  /* 0x000000ff0300720c */ /* 0x041fe20003f05270 */
[----:B--2---:R-:W-:Y:S02]  /*00b0*/  IMAD R0, R3, UR4, RZ ;  /* 0x0000000403007c24 */ /* 0x004fe4000f8e02ff */
[C---:B------:R-:W-:Y:S01]  /*00c0*/  VIADD R4, R2.reuse, 0xd9f6dc18 ;  /* 0xd9f6dc1802047836 */ /* 0x040fe20000000000 */
[----:B------:R-:W-:Y:S01]  /*00d0*/  LOP3.LUT R8, R2, 0x159a55e5, RZ, 0x3c, !PT ;  /* 0x159a55e502087812 */ /* 0x000fe200078e3cff */
[----:B----4-:R-:W-:-:S04]  /*00e0*/  IMAD.WIDE.U32 R6, R0, 0x30, R6 ;  /* 0x0000003000067825 */ /* 0x010fc800078e0006 */
[C---:B------:R-:W-:Y:S01]  /*00f0*/  VIADD R5, R2.reuse, 0x75bcd15 ;  /* 0x075bcd1502057836 */ /* 0x040fe20000000000 */
[----:B---3--:R0:W-:Y:S01]  /*0100*/  STG.E.64 desc[UR6][R6.64+0x8], R8 ;  /* 0x0000080806007986 */ /* 0x0081e2000c101b06 */
[----:B------:R-:W-:-:S03]  /*0110*/  VIADD R11, R2, 0x583f19 ;  /* 0x00583f19020b7836 */ /* 0x000fc60000000000 */
[----:B------:R0:W-:Y:S04]  /*0120*/  STG.E.64 desc[UR6][R6.64], R4 ;  /* 0x0000000406007986 */ /* 0x0001e8000c101b06 */
[----:B------:R0:W-:Y:S01]  /*0130*/  STG.E.64 desc[UR6][R6.64+0x10], R10 ;  /* 0x0000100a06007986 */ /* 0x0001e2000c101b06 */
[----:B------:R-:W-:Y:S05]  /*0140*/  @!P0 BRA `(.L_x_2) ;  /* 0x0000000c00348947 */ /* 0x000fea0003800000 */
[----:B------:R-:W-:-:S07]  /*0150*/  CS2R R12, SRZ ;  /* 0x00000000000c7805 */ /* 0x000fce000001ff00 */
.L_x_7:
[----:B-1----:R-:W-:-:S04]  /*0160*/  LOP3.LUT R2, R0, 0x3, RZ, 0xc0, !PT ;  /* 0x0000000300027812 */ /* 0x002fc800078ec0ff */
[----:B------:R-:W-:-:S04]  /*0170*/  ISETP.NE.U32.AND P0, PT, R2, RZ, PT ;  /* 0x000000ff0200720c */ /* 0x000fc80003f05070 */
[----:B------:R-:W-:-:S13]  /*0180*/  ISETP.NE.AND.EX P0, PT, RZ, RZ, PT, P0 ;  /* 0x000000ffff00720c */ /* 0x000fda0003f05300 */
[----:B------:R-:W-:Y:S05]  /*0190*/  @!P0 BRA `(.L_x_3) ;  /* 0x0000000c00088947 */ /* 0x000fea0003800000 */
[----:B0-----:R-:W0:Y:S01]  /*01a0*/  LDC.64 R8, c[0x4][RZ] ;  /* 0x01000000ff087b82 */ /* 0x001e220000000a00 */
[----:B------:R-:W-:Y:S01]  /*01b0*/  UMOV UR4, URZ ;  /* 0x000000ff00047c82 */ /* 0x000fe20008000000 */
[----:B0-----:R-:W-:-:S07]  /*01c0*/  IMAD.WIDE.U32 R8, R12, 0xc80, R8 ;  /* 0x00000c800c087825 */ /* 0x001fce00078e0008 */
.L_x_6:
[----:B-1----:R-:W-:Y:S01]  /*01d0*/  IMAD.MOV.U32 R15, RZ, RZ, RZ ;  /* 0x000000ffff0f7224 */ /* 0x002fe200078e00ff */
[----:B------:R-:W-:Y:S01]  /*01e0*/  CS2R R2, SRZ ;  /* 0x0000000000027805 */ /* 0x000fe2000001ff00 */
[----:B------:R-:W-:Y:S01]  /*01f0*/  IMAD.MOV.U32 R17, RZ, RZ, RZ ;  /* 0x000000ffff117224 */ /* 0x000fe200078e00ff */
[----:B------:R-:W-:-:S07]  /*0200*/  CS2R R4, SRZ ;  /* 0x0000000000047805 */ /* 0x000fce000001ff00 */
.L_x_5:
[----:B------:R-:W-:-:S05]  /*0210*/  IMAD.WIDE.U32 R10, R17, 0x4, R6 ;  /* 0x00000004110a7825 */ /* 0x000fca00078e0006 */
[----:B------:R0:W5:Y:S01]  /*0220*/  LDG.E R14, desc[UR6][R10.64+0x4] ;  /* 0x000004060a0e7981 */ /* 0x000162000c1e1900 */
[----:B------:R-:W-:-:S07]  /*0230*/  IMAD.MOV.U32 R19, RZ, RZ, RZ ;  /* 0x000000ffff137224 */ /* 0x000fce00078e00ff */
.L_x_4:
[----:B-----5:R-:W-:Y:S01]  /*0240*/  SHF.R.U32.HI R22, RZ, R19, R14 ;  /* 0x00000013ff167219 */ /* 0x020fe2000001160e */
[----:B0-----:R-:W-:-:S03]  /*0250*/  IMAD.SHL.U32 R10, R17, 0x20, RZ ;  /* 0x00000020110a7824 */ /* 0x001fc600078e00ff */
[----:B------:R-:W-:Y:S01]  /*0260*/  LOP3.LUT R11, R22, 0x1, RZ, 0xc0, !PT ;  /* 0x00000001160b7812 */ /* 0x000fe200078ec0ff */
[----:B------:R-:W-:-:S03]  /*0270*/  IMAD.IADD R10, R10, 0x1, R19 ;  /* 0x000000010a0a7824 */ /* 0x000fc600078e0213 */
[----:B------:R-:W-:Y:S01]  /*0280*/  ISETP.NE.U32.AND P0, PT, R11, 0x1, PT ;  /* 0x000000010b00780c */ /* 0x000fe20003f05070 */
[----:B------:R-:W-:-:S03]  /*0290*/  IMAD R11, R10, 0x5, RZ ;  /* 0x000000050a0b7824 */ /* 0x000fc600078e02ff */
[----:B------:R-:W-:Y:S01]  /*02a0*/  R2P PR, R22, 0x7e ;  /* 0x0000007e16007804 */ /* 0x000fe20000000000 */
[----:B------:R-:W-:-:S08]  /*02b0*/  IMAD.WIDE.U32 R10, R11, 0x4, R8 ;  /* 0x000000040b0a7825 */ /* 0x000fd000078e0008 */
[----:B------:R-:W2:Y:S04]  /*02c0*/  @!P0 LDG.E R16, desc[UR6][R10.64] ;  /* 0x000000060a108981 */ /* 0x000ea8000c1e1900 */
[----:B------:R-:W3:Y:S04]  /*02d0*/  @P1 LDG.E R20, desc[UR6][R10.64+0x14] ;  /* 0x000014060a141981 */ /* 0x000ee8000c1e1900 */
[----:B------:R-:W4:Y:S04]  /*02e0*/  @P2 LDG.E R26, desc[UR6][R10.64+0x28] ;  /* 0x000028060a1a2981 */ /* 0x000f28000c1e1900 */
[----:B------:R-:W4:Y:S04]  /*02f0*/  @P3 LDG.E R21, desc[UR6][R10.64+0x3c] ;  /* 0x00003c060a153981 */ /* 0x000f28000c1e1900 */
[----:B------:R-:W4:Y:S04]  /*0300*/  @!P0 LDG.E R18, desc[UR6][R10.64+0x10] ;  /* 0x000010060a128981 */ /* 0x000f28000c1e1900 */
[----:B------:R-:W4:Y:S04]  /*0310*/  @P4 LDG.E R23, desc[UR6][R10.64+0x50] ;  /* 0x000050060a174981 */ /* 0x000f28000c1e1900 */
[----:B------:R-:W4:Y:S04]  /*0320*/  @P1 LDG.E R24, desc[UR6][R10.64+0x24] ;  /* 0x000024060a181981 */ /* 0x000f28000c1e1900 */
[----:B------:R-:W4:Y:S04]  /*0330*/  @P2 LDG.E R28, desc[UR6][R10.64+0x38] ;  /* 0x000038060a1c2981 */ /* 0x000f28000c1e1900 */
[----:B------:R-:W4:Y:S04]  /*0340*/  @P1 LDG.E R25, desc[UR6][R10.64+0x18] ;  /* 0x000018060a191981 */ /* 0x000f28000c1e1900 */
[----:B------:R-:W4:Y:S01]  /*0350*/  @P1 LDG.E R27, desc[UR6][R10.64+0x20] ;  /* 0x000020060a1b1981 */ /* 0x000f22000c1e1900 */
[----:B--2---:R-:W-:-:S03]  /*0360*/  @!P0 LOP3.LUT R15, R15, R16, RZ, 0x3c, !PT ;  /* 0x000000100f0f8212 */ /* 0x004fc600078e3cff */
[----:B------:R-:W2:Y:S01]  /*0370*/  @!P0 LDG.E R16, desc[UR6][R10.64+0x8] ;  /* 0x000008060a108981 */ /* 0x000ea2000c1e1900 */
[----:B---3--:R-:W-:-:S03]  /*0380*/  @P1 LOP3.LUT R15, R15, R20, RZ, 0x3c, !PT ;  /* 0x000000140f0f1212 */ /* 0x008fc600078e3cff */
[----:B------:R-:W3:Y:S01]  /*0390*/  @P3 LDG.E R20, desc[UR6][R10.64+0x4c] ;  /* 0x00004c060a143981 */ /* 0x000ee2000c1e1900 */
[----:B----4-:R-:W-:-:S04]  /*03a0*/  @P2 LOP3.LUT R15, R15, R26, RZ, 0x3c, !PT ;  /* 0x0000001a0f0f2212 */ /* 0x010fc800078e3cff */
[----:B------:R-:W-:Y:S02]  /*03b0*/  @P3 LOP3.LUT R15, R15, R21, RZ, 0x3c, !PT ;  /* 0x000000150f0f3212 */ /* 0x000fe400078e3cff */
[----:B------:R-:W4:Y:S01]  /*03c0*/  @!P0 LDG.E R21, desc[UR6][R10.64+0x4] ;  /* 0x000004060a158981 */ /* 0x000f22000c1e1900 */
[----:B------:R-:W-:-:S03]  /*03d0*/  @!P0 LOP3.LUT R3, R3, R18, RZ, 0x3c, !PT ;  /* 0x0000001203038212 */ /* 0x000fc600078e3cff */
[----:B------:R-:W4:Y:S01]  /*03e0*/  @P1 LDG.E R18, desc[UR6][R10.64+0x1c] ;  /* 0x00001c060a121981 */ /* 0x000f22000c1e1900 */
[----:B------:R-:W-:-:S03]  /*03f0*/  @P4 LOP3.LUT R15, R15, R23, RZ, 0x3c, !PT ;  /* 0x000000170f0f4212 */ /* 0x000fc600078e3cff */
[----:B------:R-:W4:Y:S01]  /*0400*/  @!P0 LDG.E R23, desc[UR6][R10.64+0xc] ;  /* 0x00000c060a178981 */ /* 0x000f22000c1e1900 */
[----:B------:R-:W-:-:S03]  /*0410*/  @P1 LOP3.LUT R3, R3, R24, RZ, 0x3c, !PT ;  /* 0x0000001803031212 */ /* 0x000fc600078e3cff */
[----:B------:R-:W4:Y:S01]  /*0420*/  @P5 LDG.E R24, desc[UR6][R10.64+0x64] ;  /* 0x000064060a185981 */ /* 0x000f22000c1e1900 */
[----:B------:R-:W-:Y:S02]  /*0430*/  @P2 LOP3.LUT R3, R3, R28, RZ, 0x3c, !PT ;  /* 0x0000001c03032212 */ /* 0x000fe400078e3cff */
[----:B--2---:R-:W-:Y:S02]  /*0440*/  @!P0 LOP3.LUT R5, R5, R16, RZ, 0x3c, !PT ;  /* 0x0000001005058212 */ /* 0x004fe400078e3cff */
[----:B------:R-:W2:Y:S01]  /*0450*/  @P2 LDG.E R16, desc[UR6][R10.64+0x30] ;  /* 0x000030060a102981 */ /* 0x000ea2000c1e1900 */
[----:B---3--:R-:W-:-:S03]  /*0460*/  @P3 LOP3.LUT R3, R3, R20, RZ, 0x3c, !PT ;  /* 0x0000001403033212 */ /* 0x008fc600078e3cff */
[----:B------:R-:W3:Y:S01]  /*0470*/  @P4 LDG.E R20, desc[UR6][R10.64+0x60] ;  /* 0x000060060a144981 */ /* 0x000ee2000c1e1900 */
[----:B----4-:R-:W-:-:S03]  /*0480*/  @!P0 LOP3.LUT R4, R4, R21, RZ, 0x3c, !PT ;  /* 0x0000001504048212 */ /* 0x010fc600078e3cff */
[----:B------:R-:W4:Y:S01]  /*0490*/  @P2 LDG.E R21, desc[UR6][R10.64+0x2c] ;  /* 0x00002c060a152981 */ /* 0x000f22000c1e1900 */
[----:B------:R-:W-:-:S03]  /*04a0*/  @P1 LOP3.LUT R5, R5, R18, RZ, 0x3c, !PT ;  /* 0x0000001205051212 */ /* 0x000fc600078e3cff */
[----:B------:R-:W4:Y:S01]  /*04b0*/  @P3 LDG.E R18, desc[UR6][R10.64+0x44] ;  /* 0x000044060a123981 */ /* 0x000f22000c1e1900 */
[----:B------:R-:W-:-:S03]  /*04c0*/  @!P0 LOP3.LUT R2, R2, R23, RZ, 0x3c, !PT ;  /* 0x0000001702028212 */ /* 0x000fc600078e3cff */
[----:B------:R-:W4:Y:S01]  /*04d0*/  @P2 LDG.E R23, desc[UR6][R10.64+0x34] ;  /* 0x000034060a172981 */ /* 0x000f22000c1e1900 */
[----:B------:R-:W-:Y:S02]  /*04e0*/  @P1 LOP3.LUT R4, R4, R25, RZ, 0x3c, !PT ;  /* 0x0000001904041212 */ /* 0x000fe400078e3cff */
[----:B------:R-:W-:Y:S01]  /*04f0*/  @P5 LOP3.LUT R15, R15, R24, RZ, 0x3c, !PT ;  /* 0x000000180f0f5212 */ /* 0x000fe200078e3cff */
[----:B------:R-:W4:Y:S01]  /*0500*/  @P3 LDG.E R25, desc[UR6][R10.64+0x40] ;  /* 0x000040060a193981 */ /* 0x000f22000c1e1900 */
[----:B------:R-:W-:-:S03]  /*0510*/  @P1 LOP3.LUT R2, R2, R27, RZ, 0x3c, !PT ;  /* 0x0000001b02021212 */ /* 0x000fc600078e3cff */
[----:B------:R-:W4:Y:S04]  /*0520*/  @P6 LDG.E R24, desc[UR6][R10.64+0x78] ;  /* 0x000078060a186981 */ /* 0x000f28000c1e1900 */
[----:B------:R-:W4:Y:S01]  /*0530*/  @P3 LDG.E R27, desc[UR6][R10.64+0x48] ;  /* 0x000048060a1b3981 */ /* 0x000f22000c1e1900 */
[----:B------:R-:W-:Y:S02]  /*0540*/  LOP3.LUT P0, RZ, R22, 0x80, RZ, 0xc0, !PT ;  /* 0x0000008016ff7812 */ /* 0x000fe4000780c0ff */
[----:B--2---:R-:W-:Y:S02]  /*0550*/  @P2 LOP3.LUT R5, R5, R16, RZ, 0x3c, !PT ;  /* 0x0000001005052212 */ /* 0x004fe400078e3cff */
[----:B------:R-:W2:Y:S01]  /*0560*/  @P4 LDG.E R16, desc[UR6][R10.64+0x58] ;  /* 0x000058060a104981 */ /* 0x000ea2000c1e1900 */
[----:B---3--:R-:W-:-:S03]  /*0570*/  @P4 LOP3.LUT R3, R3, R20, RZ, 0x3c, !PT ;  /* 0x0000001403034212 */ /* 0x008fc600078e3cff */
[----:B------:R-:W3:Y:S01]  /*0580*/  @P5 LDG.E R20, desc[UR6][R10.64+0x74] ;  /* 0x000074060a145981 */ /* 0x000ee2000c1e1900 */
[----:B----4-:R-:W-:-:S03]  /*0590*/  @P2 LOP3.LUT R4, R4, R21, RZ, 0x3c, !PT ;  /* 0x0000001504042212 */ /* 0x010fc600078e3cff */
[----:B------:R-:W4:Y:S01]  /*05a0*/  @P4 LDG.E R21, desc[UR6][R10.64+0x54] ;  /* 0x000054060a154981 */ /* 0x000f22000c1e1900 */
[----:B------:R-:W-:-:S03]  /*05b0*/  @P3 LOP3.LUT R5, R5, R18, RZ, 0x3c, !PT ;  /* 0x0000001205053212 */ /* 0x000fc600078e3cff */
        /* <DEDUP_REMOVED lines=9> */
[----:B--2---:R-:W-:-:S03]  /*0650*/  @P4 LOP3.LUT R5, R5, R16, RZ, 0x3c, !PT ;  /* 0x0000001005054212 */ /* 0x004fc600078e3cff */
        /* <DEDUP_REMOVED lines=15> */
[----:B--2---:R-:W-:-:S04]  /*0750*/  @P6 LOP3.LUT R5, R5, R16, RZ, 0x3c, !PT ;  /* 0x0000001005056212 */ /* 0x004fc800078e3cff */
[----:B---3--:R-:W-:Y:S02]  /*0760*/  @P0 LOP3.LUT R5, R5, R20, RZ, 0x3c, !PT ;  /* 0x0000001405050212 */ /* 0x008fe400078e3cff */
[----:B----4-:R-:W-:Y:S02]  /*0770*/  @P6 LOP3.LUT R4, R4, R21, RZ, 0x3c, !PT ;  /* 0x0000001504046212 */ /* 0x010fe400078e3cff */
[----:B------:R-:W-:Y:S02]  /*0780*/  @P6 LOP3.LUT R3, R3, R18, RZ, 0x3c, !PT ;  /* 0x0000001203036212 */ /* 0x000fe400078e3cff */
[----:B------:R-:W-:Y:S02]  /*0790*/  @P6 LOP3.LUT R2, R2, R23, RZ, 0x3c, !PT ;  /* 0x0000001702026212 */ /* 0x000fe400078e3cff */
[----:B------:R-:W-:Y:S02]  /*07a0*/  @P0 LOP3.LUT R4, R4, R25, RZ, 0x3c, !PT ;  /* 0x0000001904040212 */ /* 0x000fe400078e3cff */
[----:B------:R-:W-:-:S02]  /*07b0*/  @P0 LOP3.LUT R3, R3, R24, RZ, 0x3c, !PT ;  /* 0x0000001803030212 */ /* 0x000fc400078e3cff */
[----:B------:R-:W-:Y:S02]  /*07c0*/  @P0 LOP3.LUT R2, R2, R27, RZ, 0x3c, !PT ;  /* 0x0000001b02020212 */ /* 0x000fe400078e3cff */
[----:B------:R-:W-:-:S13]  /*07d0*/  R2P PR, R22.B1, 0x7f ;  /* 0x0000007f16007804 */ /* 0x000fda0000001000 */
[----:B------:R-:W2:Y:S04]  /*07e0*/  @P0 LDG.E R16, desc[UR6][R10.64+0xa0] ;  /* 0x0000a0060a100981 */ /* 0x000ea8000c1e1900 */
[----:B------:R-:W3:Y:S04]  /*07f0*/  @P1 LDG.E R18, desc[UR6][R10.64+0xb4] ;  /* 0x0000b4060a121981 */ /* 0x000ee8000c1e1900 */
[----:B------:R-:W4:Y:S04]  /*0800*/  @P2 LDG.E R24, desc[UR6][R10.64+0xc8] ;  /* 0x0000c8060a182981 */ /* 0x000f28000c1e1900 */
[----:B------:R-:W4:Y:S04]  /*0810*/  @P3 LDG.E R26, desc[UR6][R10.64+0xdc] ;  /* 0x0000dc060a1a3981 */ /* 0x000f28000c1e1900 */
[----:B------:R-:W4:Y:S04]  /*0820*/  @P0 LDG.E R21, desc[UR6][R10.64+0xa4] ;  /* 0x0000a4060a150981 */ /* 0x000f28000c1e1900 */
[----:B------:R-:W4:Y:S04]  /*0830*/  @P0 LDG.E R20, desc[UR6][R10.64+0xb0] ;  /* 0x0000b0060a140981 */ /* 0x000f28000c1e1900 */
[----:B------:R-:W4:Y:S04]  /*0840*/  @P4 LDG.E R28, desc[UR6][R10.64+0xf0] ;  /* 0x0000f0060a1c4981 */ /* 0x000f28000c1e1900 */
[----:B------:R-:W4:Y:S04]  /*0850*/  @P0 LDG.E R23, desc[UR6][R10.64+0xac] ;  /* 0x0000ac060a170981 */ /* 0x000f28000c1e1900 */
[----:B------:R-:W4:Y:S04]  /*0860*/  @P1 LDG.E R25, desc[UR6][R10.64+0xb8] ;  /* 0x0000b8060a191981 */ /* 0x000f28000c1e1900 */
[----:B------:R-:W4:Y:S01]  /*0870*/  @P3 LDG.E R27, desc[UR6][R10.64+0xe0] ;  /* 0x0000e0060a1b3981 */ /* 0x000f22000c1e1900 */
[----:B--2---:R-:W-:-:S03]  /*0880*/  @P0 LOP3.LUT R15, R15, R16, RZ, 0x3c, !PT ;  /* 0x000000100f0f0212 */ /* 0x004fc600078e3cff */
[----:B------:R-:W2:Y:S01]  /*0890*/  @P1 LDG.E R16, desc[UR6][R10.64+0xbc] ;  /* 0x0000bc060a101981 */ /* 0x000ea2000c1e1900 */
[----:B---3--:R-:W-:-:S03]  /*08a0*/  @P1 LOP3.LUT R15, R15, R18, RZ, 0x3c, !PT ;  /* 0x000000120f0f1212 */ /* 0x008fc600078e3cff */
[----:B------:R-:W3:Y:S01]  /*08b0*/  @P0 LDG.E R18, desc[UR6][R10.64+0xa8] ;  /* 0x0000a8060a120981 */ /* 0x000ee2000c1e1900 */
[----:B----4-:R-:W-:-:S03]  /*08c0*/  @P2 LOP3.LUT R15, R15, R24, RZ, 0x3c, !PT ;  /* 0x000000180f0f2212 */ /* 0x010fc600078e3cff */
[----:B------:R-:W4:Y:S01]  /*08d0*/  @P5 LDG.E R24, desc[UR6][R10.64+0x104] ;  /* 0x000104060a185981 */ /* 0x000f22000c1e1900 */
[----:B------:R-:W-:Y:S02]  /*08e0*/  @P3 LOP3.LUT R15, R15, R26, RZ, 0x3c, !PT ;  /* 0x0000001a0f0f3212 */ /* 0x000fe400078e3cff */
[----:B------:R-:W-:Y:S02]  /*08f0*/  @P0 LOP3.LUT R4, R4, R21, RZ, 0x3c, !PT ;  /* 0x0000001504040212 */ /* 0x000fe400078e3cff */
[----:B------:R-:W4:Y:S01]  /*0900*/  @P1 LDG.E R21, desc[UR6][R10.64+0xc0] ;  /* 0x0000c0060a151981 */ /* 0x000f22000c1e1900 */
[----:B------:R-:W-:-:S03]  /*0910*/  @P0 LOP3.LUT R3, R3, R20, RZ, 0x3c, !PT ;  /* 0x0000001403030212 */ /* 0x000fc600078e3cff */
[----:B------:R-:W4:Y:S01]  /*0920*/  @P2 LDG.E R20, desc[UR6][R10.64+0xd0] ;  /* 0x0000d0060a142981 */ /* 0x000f22000c1e1900 */
[----:B------:R-:W-:Y:S02]  /*0930*/  @P4 LOP3.LUT R15, R15, R28, RZ, 0x3c, !PT ;  /* 0x0000001c0f0f4212 */ /* 0x000fe400078e3cff */
[----:B------:R-:W-:Y:S02]  /*0940*/  @P0 LOP3.LUT R2, R2, R23, RZ, 0x3c, !PT ;  /* 0x0000001702020212 */ /* 0x000fe400078e3cff */
[----:B------:R-:W4:Y:S01]  /*0950*/  @P2 LDG.E R23, desc[UR6][R10.64+0xcc] ;  /* 0x0000cc060a172981 */ /* 0x000f22000c1e1900 */
[----:B------:R-:W-:-:S03]  /*0960*/  @P1 LOP3.LUT R4, R4, R25, RZ, 0x3c, !PT ;  /* 0x0000001904041212 */ /* 0x000fc600078e3cff */
[----:B------:R-:W4:Y:S01]  /*0970*/  @P2 LDG.E R25, desc[UR6][R10.64+0xd4] ;  /* 0x0000d4060a192981 */ /* 0x000f22000c1e1900 */
[----:B---3--:R-:W-:-:S03]  /*0980*/  @P0 LOP3.LUT R5, R5, R18, RZ, 0x3c, !PT ;  /* 0x0000001205050212 */ /* 0x008fc600078e3cff */
[----:B------:R-:W3:Y:S01]  /*0990*/  @P1 LDG.E R18, desc[UR6][R10.64+0xc4] ;  /* 0x0000c4060a121981 */ /* 0x000ee2000c1e1900 */
[----:B--2---:R-:W-:-:S03]  /*09a0*/  @P1 LOP3.LUT R5, R5, R16, RZ, 0x3c, !PT ;  /* 0x0000001005051212 */ /* 0x004fc600078e3cff */
[----:B------:R-:W2:Y:S01]  /*09b0*/  @P3 LDG.E R16, desc[UR6][R10.64+0xe4] ;  /* 0x0000e4060a103981 */ /* 0x000ea2000c1e1900 */
[----:B------:R-:W-:Y:S02]  /*09c0*/  LOP3.LUT P0, RZ, R22, 0x8000, RZ, 0xc0, !PT ;  /* 0x0000800016ff7812 */ /* 0x000fe4000780c0ff */
[----:B----4-:R-:W-:Y:S01]  /*09d0*/  @P5 LOP3.LUT R15, R15, R24, RZ, 0x3c, !PT ;  /* 0x000000180f0f5212 */ /* 0x010fe200078e3cff */
[----:B------:R-:W4:Y:S04]  /*09e0*/  @P2 LDG.E R22, desc[UR6][R10.64+0xd8] ;  /* 0x0000d8060a162981 */ /* 0x000f28000c1e1900 */
[----:B------:R-:W4:Y:S01]  /*09f0*/  @P6 LDG.E R24, desc[UR6][R10.64+0x118] ;  /* 0x000118060a186981 */ /* 0x000f22000c1e1900 */
[----:B------:R-:W-:Y:S02]  /*0a00*/  @P1 LOP3.LUT R2, R2, R21, RZ, 0x3c, !PT ;  /* 0x0000001502021212 */ /* 0x000fe400078e3cff */
[----:B------:R-:W-:Y:S01]  /*0a10*/  @P2 LOP3.LUT R5, R5, R20, RZ, 0x3c, !PT ;  /* 0x0000001405052212 */ /* 0x000fe200078e3cff */
[----:B------:R-:W4:Y:S04]  /*0a20*/  @P3 LDG.E R21, desc[UR6][R10.64+0xe8] ;  /* 0x0000e8060a153981 */ /* 0x000f28000c1e1900 */
[----:B------:R-:W4:Y:S01]  /*0a30*/  @P4 LDG.E R20, desc[UR6][R10.64+0xf8] ;  /* 0x0000f8060a144981 */ /* 0x000f22000c1e1900 */
[----:B------:R-:W-:-:S03]  /*0a40*/  @P2 LOP3.LUT R4, R4, R23, RZ, 0x3c, !PT ;  /* 0x0000001704042212 */ /* 0x000fc600078e3cff */
[----:B------:R-:W4:Y:S01]  /*0a50*/  @P4 LDG.E R23, desc[UR6][R10.64+0xf4] ;  /* 0x0000f4060a174981 */ /* 0x000f22000c1e1900 */
[----:B------:R-:W-:-:S03]  /*0a60*/  @P2 LOP3.LUT R2, R2, R25, RZ, 0x3c, !PT ;  /* 0x0000001902022212 */ /* 0x000fc600078e3cff */
[----:B------:R-:W4:Y:S01]  /*0a70*/  @P4 LDG.E R25, desc[UR6][R10.64+0xfc] ;  /* 0x0000fc060a194981 */ /* 0x000f22000c1e1900 */
[----:B------:R-:W-:-:S03]  /*0a80*/  @P3 LOP3.LUT R4, R4, R27, RZ, 0x3c, !PT ;  /* 0x0000001b04043212 */ /* 0x000fc600078e3cff */
[----:B------:R-:W4:Y:S04]  /*0a90*/  @P5 LDG.E R27, desc[UR6][R10.64+0x108] ;  /* 0x000108060a1b5981 */ /* 0x000f28000c1e1900 */
[----:B------:R-:W4:Y:S01]  /*0aa0*/  @P0 LDG.E R29, desc[UR6][R10.64+0x138] ;  /* 0x000138060a1d0981 */ /* 0x000f22000c1e1900 */
[----:B---3--:R-:W-:-:S03]  /*0ab0*/  @P1 LOP3.LUT R3, R3, R18, RZ, 0x3c, !PT ;  /* 0x0000001203031212 */ /* 0x008fc600078e3cff */
[----:B------:R-:W3:Y:S01]  /*0ac0*/  @P3 LDG.E R18, desc[UR6][R10.64+0xec] ;  /* 0x0000ec060a123981 */ /* 0x000ee2000c1e1900 */
[----:B--2---:R-:W-:-:S03]  /*0ad0*/  @P3 LOP3.LUT R5, R5, R16, RZ, 0x3c, !PT ;  /* 0x0000001005053212 */ /* 0x004fc600078e3cff */
[----:B------:R-:W2:Y:S01]  /*0ae0*/  @P5 LDG.E R16, desc[UR6][R10.64+0x10c] ;  /* 0x00010c060a105981 */ /* 0x000ea2000c1e1900 */
        /* <DEDUP_REMOVED lines=22> */
[----:B------:R-:W-:-:S05]  /*0c50*/  VIADD R19, R19, 0x10 ;  /* 0x0000001013137836 */ /* 0x000fca0000000000 */
[----:B------:R-:W-:Y:S02]  /*0c60*/  ISETP.NE.AND P1, PT, R19, 0x20, PT ;  /* 0x000000201300780c */ /* 0x000fe40003f25270 */
[----:B------:R-:W-:Y:S02]  /*0c70*/  @P5 LOP3.LUT R2, R2, R21, RZ, 0x3c, !PT ;  /* 0x0000001502025212 */ /* 0x000fe400078e3cff */
[----:B------:R-:W-:Y:S02]  /*0c80*/  @P6 LOP3.LUT R4, R4, R23, RZ, 0x3c, !PT ;  /* 0x0000001704046212 */ /* 0x000fe400078e3cff */
[----:B------:R-:W-:Y:S02]  /*0c90*/  @P6 LOP3.LUT R5, R5, R20, RZ, 0x3c, !PT ;  /* 0x0000001405056212 */ /* 0x000fe400078e3cff */
[----:B------:R-:W-:Y:S02]  /*0ca0*/  @P6 LOP3.LUT R2, R2, R25, RZ, 0x3c, !PT ;  /* 0x0000001902026212 */ /* 0x000fe400078e3cff */
[----:B------:R-:W-:-:S02]  /*0cb0*/  @P0 LOP3.LUT R4, R4, R27, RZ, 0x3c, !PT ;  /* 0x0000001b04040212 */ /* 0x000fc400078e3cff */
[----:B------:R-:W-:Y:S02]  /*0cc0*/  @P0 LOP3.LUT R2, R2, R29, RZ, 0x3c, !PT ;  /* 0x0000001d02020212 */ /* 0x000fe400078e3cff */
[----:B---3--:R-:W-:-:S04]  /*0cd0*/  @P5 LOP3.LUT R3, R3, R18, RZ, 0x3c, !PT ;  /* 0x0000001203035212 */ /* 0x008fc800078e3cff */
[----:B--2---:R-:W-:Y:S02]  /*0ce0*/  @P6 LOP3.LUT R3, R3, R16, RZ, 0x3c, !PT ;  /* 0x0000001003036212 */ /* 0x004fe400078e3cff */
[----:B----4-:R-:W-:Y:S02]  /*0cf0*/  @P0 LOP3.LUT R5, R5, R22, RZ, 0x3c, !PT ;  /* 0x0000001605050212 */ /* 0x010fe400078e3cff */
[----:B------:R-:W-:Y:S01]  /*0d00*/  @P0 LOP3.LUT R3, R3, R24, RZ, 0x3c, !PT ;  /* 0x0000001803030212 */ /* 0x000fe200078e3cff */
[----:B------:R-:W-:Y:S06]  /*0d10*/  @P1 BRA `(.L_x_4) ;  /* 0xfffffff400481947 */ /* 0x000fec000383ffff */
[----:B------:R-:W-:-:S05]  /*0d20*/  VIADD R17, R17, 0x1 ;  /* 0x0000000111117836 */ /* 0x000fca0000000000 */
[----:B------:R-:W-:-:S13]  /*0d30*/  ISETP.NE.AND P0, PT, R17, 0x5, PT ;  /* 0x000000051100780c */ /* 0x000fda0003f05270 */
[----:B------:R-:W-:Y:S05]  /*0d40*/  @P0 BRA `(.L_x_5) ;  /* 0xfffffff400300947 */ /* 0x000fea000383ffff */
[----:B------:R-:W-:Y:S01]  /*0d50*/  UIADD3 UR4, UPT, UPT, UR4, 0x1, URZ ;  /* 0x0000000104047890 */ /* 0x000fe2000fffe0ff */
[----:B------:R-:W-:Y:S01]  /*0d60*/  LOP3.LUT R10, R0, 0x3, RZ, 0xc0, !PT ;  /* 0x00000003000a7812 */ /* 0x000fe200078ec0ff */
[----:B------:R1:W-:Y:S04]  /*0d70*/  STG.E.64 desc[UR6][R6.64+0x8], R4 ;  /* 0x0000080406007986 */ /* 0x0003e8000c101b06 */
[----:B------:R-:W-:Y:S01]  /*0d80*/  ISETP.LE.U32.AND P0, PT, R10, UR4, PT ;  /* 0x000000040a007c0c */ /* 0x000fe2000bf03070 */
[----:B------:R1:W-:Y:S04]  /*0d90*/  STG.E.64 desc[UR6][R6.64+0x10], R2 ;  /* 0x0000100206007986 */ /* 0x0003e8000c101b06 */
[----:B------:R1:W-:Y:S08]  /*0da0*/  STG.E desc[UR6][R6.64+0x4], R15 ;  /* 0x0000040f06007986 */ /* 0x0003f0000c101906 */
[----:B------:R-:W-:Y:S05]  /*0db0*/  @!P0 BRA `(.L_x_6) ;  /* 0xfffffff400048947 */ /* 0x000fea000383ffff */
.L_x_3:
[----:B------:R-:W-:Y:S01]  /*0dc0*/  ISETP.GT.U32.AND P0, PT, R0, 0x3, PT ;  /* 0x000000030000780c */ /* 0x000fe20003f04070 */
[----:B------:R-:W-:Y:S01]  /*0dd0*/  VIADD R12, R12, 0x1 ;  /* 0x000000010c0c7836 */ /* 0x000fe20000000000 */
[--C-:B------:R-:W-:Y:S02]  /*0de0*/  SHF.R.U64 R0, R0, 0x2, R13.reuse ;  /* 0x0000000200007819 */ /* 0x100fe4000000120d */
[----:B------:R-:W-:Y:S02]  /*0df0*/  ISETP.GT.U32.AND.EX P0, PT, R13, RZ, PT, P0 ;  /* 0x000000ff0d00720c */ /* 0x000fe40003f04100 */
[----:B------:R-:W-:-:S11]  /*0e00*/  SHF.R.U32.HI R13, RZ, 0x2, R13 ;  /* 0x00000002ff0d7819 */ /* 0x000fd6000001160d */
[----:B------:R-:W-:Y:S05]  /*0e10*/  @P0 BRA `(.L_x_7) ;  /* 0xfffffff000d00947 */ /* 0x000fea000383ffff */
.L_x_2:
[----:B------:R-:W-:Y:S04]  /*0e20*/  STG.E.64 desc[UR6][R6.64+0x18], RZ ;  /* 0x000018ff06007986 */ /* 0x000fe8000c101b06 */
[----:B------:R-:W-:Y:S04]  /*0e30*/  STG.E desc[UR6][R6.64+0x20], RZ ;  /* 0x000020ff06007986 */ /* 0x000fe8000c101906 */
[----:B------:R-:W-:Y:S01]  /*0e40*/  STG.E.64 desc[UR6][R6.64+0x28], RZ ;  /* 0x000028ff06007986 */ /* 0x000fe2000c101b06 */
[----:B------:R-:W-:Y:S05]  /*0e50*/  EXIT ;  /* 0x000000000000794d */ /* 0x000fea0003800000 */
.L_x_8:
        /* <DEDUP_REMOVED lines=10> */
.L_x_23:


//--------------------- .text._Z26geneticAlgorithmGenerationP17curandStateXORWOWPfS1_PhS1_f --------------------------
	.section	.text._Z26geneticAlgorithmGenerationP17curandStateXORWOWPfS1_PhS1_f,"ax",@progbits
	.align	128
        .global         _Z26geneticAlgorithmGenerationP17curandStateXORWOWPfS1_PhS1_f
        .type           _Z26geneticAlgorithmGenerationP17curandStateXORWOWPfS1_PhS1_f,@function
        .size           _Z26geneticAlgorithmGenerationP17curandStateXORWOWPfS1_PhS1_f,(.L_x_24 - _Z26geneticAlgorithmGenerationP17curandStateXORWOWPfS1_PhS1_f)
        .other          _Z26geneticAlgorithmGenerationP17curandStateXORWOWPfS1_PhS1_f,@"STO_CUDA_ENTRY STV_DEFAULT"
_Z26geneticAlgorithmGenerationP17curandStateXORWOWPfS1_PhS1_f:
.text._Z26geneticAlgorithmGenerationP17curandStateXORWOWPfS1_PhS1_f:
[----:B------:R-:W0:Y:S01]  /*0000*/  LDC R1, c[0x0][0x37c] ;  /* 0x0000df00ff017b82 */ /* 0x000e220000000800 */
[----:B------:R-:W1:Y:S01]  /*0010*/  S2R R24, SR_TID.Y ;  /* 0x0000000000187919 */ /* 0x000e620000002200 */
[----:B------:R-:W2:Y:S06]  /*0020*/  LDCU UR4, c[0x0][0x364] ;  /* 0x00006c80ff0477ac */ /* 0x000eac0008000800 */
[----:B------:R-:W2:Y:S01]  /*0030*/  LDC R0, c[0x0][0x360] ;  /* 0x0000d800ff007b82 */ /* 0x000ea20000000800 */
[----:B0-----:R-:W-:Y:S01]  /*0040*/  VIADD R1, R1, 0xfffffa30 ;  /* 0xfffffa3001017836 */ /* 0x001fe20000000000 */
[----:B------:R-:W1:Y:S01]  /*0050*/  S2R R3, SR_TID.X ;  /* 0x0000000000037919 */ /* 0x000e620000002100 */
[----:B------:R-:W0:Y:S05]  /*0060*/  LDCU.64 UR8, c[0x0][0x358] ;  /* 0x00006b00ff0877ac */ /* 0x000e2a0008000a00 */
[----:B------:R-:W3:Y:S01]  /*0070*/  LDC.64 R6, c[0x0][0x380] ;  /* 0x0000e000ff067b82 */ /* 0x000ee20000000a00 */
[----:B------:R-:W4:Y:S01]  /*0080*/  S2R R25, SR_CTAID.Y ;  /* 0x0000000000197919 */ /* 0x000f220000002600 */
[----:B------:R-:W-:Y:S01]  /*0090*/  MOV R2, 0x400 ;  /* 0x0000040000027802 */ /* 0x000fe20000000f00 */
[----:B------:R-:W5:Y:S01]  /*00a0*/  LDCU.64 UR12, c[0x0][0x398] ;  /* 0x00007300ff0c77ac */ /* 0x000f620008000a00 */
[----:B------:R-:W0:Y:S01]  /*00b0*/  LDCU UR11, c[0x0][0x3a8] ;  /* 0x00007500ff0b77ac */ /* 0x000e220008000800 */
[----:B--2---:R-:W-:-:S04]  /*00c0*/  IMAD R13, R0, UR4, RZ ;  /* 0x00000004000d7c24 */ /* 0x004fc8000f8e02ff */
[----:B---3--:R-:W-:-:S04]  /*00d0*/  IMAD.WIDE.U32 R6, R13, 0x30, R6 ;  /* 0x000000300d067825 */ /* 0x008fc800078e0006 */
[----:B-1----:R-:W-:Y:S01]  /*00e0*/  IMAD R5, R24, R3, RZ ;  /* 0x0000000318057224 */ /* 0x002fe200078e02ff */
[----:B0-----:R-:W2:Y:S04]  /*00f0*/  LDG.E.64 R28, desc[UR8][R6.64] ;  /* 0x00000008061c7981 */ /* 0x001ea8000c1e1b00 */
[C---:B------:R-:W-:Y:S01]  /*0100*/  ISETP.GT.U32.AND P0, PT, R5.reuse, 0x9, PT ;  /* 0x000000090500780c */ /* 0x040fe20003f04070 */
[----:B------:R-:W2:Y:S04]  /*0110*/  LDG.E.64 R30, desc[UR8][R6.64+0x8] ;  /* 0x00000808061e7981 */ /* 0x000ea8000c1e1b00 */
[----:B------:R-:W3:Y:S04]  /*0120*/  LDG.E.64 R32, desc[UR8][R6.64+0x10] ;  /* 0x0000100806207981 */ /* 0x000ee8000c1e1b00 */
[----:B------:R-:W3:Y:S04]  /*0130*/  LDG.E.64 R34, desc[UR8][R6.64+0x18] ;  /* 0x0000180806227981 */ /* 0x000ee8000c1e1b00 */
[----:B------:R-:W0:Y:S01]  /*0140*/  @!P0 LDC.64 R8, c[0x0][0x388] ;  /* 0x0000e200ff088b82 */ /* 0x000e220000000a00 */
[----:B------:R-:W5:Y:S04]  /*0150*/  LDG.E.64 R36, desc[UR8][R6.64+0x20] ;  /* 0x0000200806247981 */ /* 0x000f68000c1e1b00 */
[----:B------:R-:W5:Y:S03]  /*0160*/  LDG.E.64 R38, desc[UR8][R6.64+0x28] ;  /* 0x0000280806267981 */ /* 0x000f66000c1e1b00 */
[----:B------:R-:W1:Y:S01]  /*0170*/  @!P0 LDC.64 R10, c[0x0][0x390] ;  /* 0x0000e400ff0a8b82 */ /* 0x000e620000000a00 */
[----:B0-----:R-:W-:-:S05]  /*0180*/  @!P0 IMAD.WIDE.U32 R8, R5, 0x4, R8 ;  /* 0x0000000405088825 */ /* 0x001fca00078e0008 */
[----:B------:R-:W5:Y:S01]  /*0190*/  @!P0 LDG.E R26, desc[UR8][R8.64] ;  /* 0x00000008081a8981 */ /* 0x000f62000c1e1900 */
[----:B-1----:R-:W-:-:S05]  /*01a0*/  @!P0 IMAD.WIDE.U32 R10, R5, 0x4, R10 ;  /* 0x00000004050a8825 */ /* 0x002fca00078e000a */
[----:B------:R-:W5:Y:S01]  /*01b0*/  @!P0 LDG.E R40, desc[UR8][R10.64] ;  /* 0x000000080a288981 */ /* 0x000f62000c1e1900 */
[----:B------:R-:W0:Y:S01]  /*01c0*/  S2R R13, SR_CgaCtaId ;  /* 0x00000000000d7919 */ /* 0x000e220000008800 */
[----:B------:R-:W-:Y:S01]  /*01d0*/  @!P0 VIADD R4, R2, 0x28 ;  /* 0x0000002802048836 */ /* 0x000fe20000000000 */
[----:B------:R-:W1:Y:S01]  /*01e0*/  S2UR UR10, SR_CTAID.X ;  /* 0x00000000000a79c3 */ /* 0x000e620000002500 */
[----:B----4-:R-:W-:Y:S01]  /*01f0*/  IMAD R24, R25, UR4, R24 ;  /* 0x0000000419187c24 */ /* 0x010fe2000f8e0218 */
[C---:B0-----:R-:W-:Y:S02]  /*0200*/  LEA R2, R13.reuse, R2, 0x18 ;  /* 0x000000020d027211 */ /* 0x041fe400078ec0ff */
[----:B------:R-:W-:-:S03]  /*0210*/  @!P0 LEA R4, R13, R4, 0x18 ;  /* 0x000000040d048211 */ /* 0x000fc600078ec0ff */
[C---:B------:R-:W-:Y:S02]  /*0220*/  @!P0 IMAD R27, R5.reuse, 0x4, R2 ;  /* 0x00000004051b8824 */ /* 0x040fe400078e0202 */
[----:B------:R-:W-:Y:S02]  /*0230*/  @!P0 IMAD R41, R5, 0x4, R4 ;  /* 0x0000000405298824 */ /* 0x000fe400078e0204 */
[----:B-1----:R-:W-:-:S04]  /*0240*/  IMAD R3, R0, UR10, R3 ;  /* 0x0000000a00037c24 */ /* 0x002fc8000f8e0203 */
[----:B------:R-:W-:Y:S01]  /*0250*/  IMAD R0, R24, 0x10, R3 ;  /* 0x0000001018007824 */ /* 0x000fe200078e0203 */
[----:B------:R-:W-:-:S03]  /*0260*/  R2UR UR6, R1 ;  /* 0x00000000010672ca */ /* 0x000fc600000e0000 */
[----:B------:R-:W-:Y:S01]  /*0270*/  IMAD R0, R0, 0x3e8, RZ ;  /* 0x000003e800007824 */ /* 0x000fe200078e02ff */
[----:B------:R-:W-:Y:S01]  /*0280*/  R2UR UR7, R1 ;  /* 0x00000000010772ca */ /* 0x000fe200000e0000 */
[----:B------:R-:W-:Y:S01]  /*0290*/  IMAD.MOV.U32 R25, RZ, RZ, RZ ;  /* 0x000000ffff197224 */ /* 0x000fe200078e00ff */
[----:B------:R-:W-:-:S07]  /*02a0*/  UMOV UR4, URZ ;  /* 0x000000ff00047c82 */ /* 0x000fce0008000000 */
[----:B------:R-:W-:Y:S01]  /*02b0*/  UMOV UR5, UR6 ;  /* 0x0000000600057c82 */ /* 0x000fe20008000000 */
[----:B--2---:R0:W-:Y:S04]  /*02c0*/  STS.128 [R2+0x50], R28 ;  /* 0x0000501c02007388 */ /* 0x0041e80000000c00 */
[----:B---3--:R-:W-:Y:S04]  /*02d0*/  STS.128 [R2+0x60], R32 ;  /* 0x0000602002007388 */ /* 0x008fe80000000c00 */
[----:B-----5:R-:W-:Y:S04]  /*02e0*/  STS.128 [R2+0x70], R36 ;  /* 0x0000702402007388 */ /* 0x020fe80000000c00 */
[----:B------:R-:W-:Y:S04]  /*02f0*/  @!P0 STS [R27], R26 ;  /* 0x0000001a1b008388 */ /* 0x000fe80000000800 */
[----:B------:R-:W-:Y:S01]  /*0300*/  @!P0 STS [R41], R40 ;  /* 0x0000002829008388 */ /* 0x000fe20000000800 */
[----:B------:R-:W-:Y:S01]  /*0310*/  BAR.SYNC.DEFER_BLOCKING 0x0 ;  /* 0x0000000000007b1d */ /* 0x000fe20000010000 */
[----:B------:R-:W-:-:S02]  /*0320*/  IADD3 R3, P0, PT, R0, UR12, RZ ;  /* 0x0000000c00037c10 */ /* 0x000fc4000ff1e0ff */
[----:B0-----:R-:W-:-:S03]  /*0330*/  SHF.R.S32.HI R28, RZ, 0x1f, R0 ;  /* 0x0000001fff1c7819 */ /* 0x001fc60000011400 */
[----:B------:R-:W0:Y:S04]  /*0340*/  LDS.128 R4, [R2] ;  /* 0x0000000002047984 */ /* 0x000e280000000c00 */
[----:B------:R-:W1:Y:S04]  /*0350*/  LDS.128 R20, [R2+0x20] ;  /* 0x0000200002147984 */ /* 0x000e680000000c00 */
[----:B------:R-:W2:Y:S04]  /*0360*/  LDS.128 R16, [R2+0x30] ;  /* 0x0000300002107984 */ /* 0x000ea80000000c00 */
[----:B------:R-:W3:Y:S04]  /*0370*/  LDS.128 R12, [R2+0x10] ;  /* 0x00001000020c7984 */ /* 0x000ee80000000c00 */
[----:B------:R4:W0:Y:S02]  /*0380*/  LDS.128 R8, [R2+0x40] ;  /* 0x0000400002087984 */ /* 0x0008240000000c00 */
[----:B----4-:R-:W-:-:S04]  /*0390*/  IADD3 R2, P1, PT, R3, 0x4, RZ ;  /* 0x0000000403027810 */ /* 0x010fc80007f3e0ff */
[----:B------:R-:W-:-:S09]  /*03a0*/  IADD3.X R3, PT, PT, RZ, UR13, R28, P1, P0 ;  /* 0x0000000dff037c10 */ /* 0x000fd20008fe041c */
.L_x_9:
[----:B----4-:R-:W4:Y:S04]  /*03b0*/  LDG.E.U8 R27, desc[UR8][R2.64+-0x4] ;  /* 0xfffffc08021b7981 */ /* 0x010f28000c1e1100 */
[----:B------:R-:W5:Y:S04]  /*03c0*/  LDG.E.U8 R31, desc[UR8][R2.64+-0x3] ;  /* 0xfffffd08021f7981 */ /* 0x000f68000c1e1100 */
[----:B------:R-:W2:Y:S04]  /*03d0*/  LDG.E.U8 R33, desc[UR8][R2.64+0x6] ;  /* 0x0000060802217981 */ /* 0x000ea8000c1e1100 */
[----:B------:R-:W3:Y:S04]  /*03e0*/  LDG.E.U8 R26, desc[UR8][R2.64+0x7] ;  /* 0x00000708021a7981 */ /* 0x000ee8000c1e1100 */
[----:B------:R-:W3:Y:S04]  /*03f0*/  LDG.E.U8 R30, desc[UR8][R2.64+-0x2] ;  /* 0xfffffe08021e7981 */ /* 0x000ee8000c1e1100 */
[----:B------:R-:W3:Y:S01]  /*0400*/  LDG.E.U8 R29, desc[UR8][R2.64+0x8] ;  /* 0x00000808021d7981 */ /* 0x000ee2000c1e1100 */
[----:B----4-:R-:W-:-:S02]  /*0410*/  I2FP.F32.U32 R27, R27 ;  /* 0x0000001b001b7245 */ /* 0x010fc40000201000 */
[----:B-----5:R-:W-:-:S03]  /*0420*/  I2FP.F32.U32 R31, R31 ;  /* 0x0000001f001f7245 */ /* 0x020fc60000201000 */
[-C--:B0-----:R-:W-:Y:S01]  /*0430*/  FFMA R32, R4, R27.reuse, RZ ;  /* 0x0000001b04207223 */ /* 0x081fe200000000ff */
[----:B-1----:R-:W-:Y:S01]  /*0440*/  FFMA R34, R22, R27, RZ ;  /* 0x0000001b16227223 */ /* 0x002fe200000000ff */
[----:B--2---:R-:W-:Y:S02]  /*0450*/  I2FP.F32.U32 R27, R33 ;  /* 0x00000021001b7245 */ /* 0x004fe40000201000 */
[C---:B------:R-:W-:Y:S01]  /*0460*/  FFMA R33, R31.reuse, R5, R32 ;  /* 0x000000051f217223 */ /* 0x040fe20000000020 */
[----:B------:R-:W-:Y:S01]  /*0470*/  FFMA R35, R31, R23, R34 ;  /* 0x000000171f237223 */ /* 0x000fe20000000022 */
[----:B---3--:R-:W-:Y:S01]  /*0480*/  I2FP.F32.U32 R31, R26 ;  /* 0x0000001a001f7245 */ /* 0x008fe20000201000 */
[-C--:B------:R-:W-:Y:S01]  /*0490*/  FFMA R26, R4, R27.reuse, RZ ;  /* 0x0000001b041a7223 */ /* 0x080fe200000000ff */
[----:B------:R-:W-:Y:S01]  /*04a0*/  FFMA R32, R22, R27, RZ ;  /* 0x0000001b16207223 */ /* 0x000fe200000000ff */
[----:B------:R-:W-:Y:S02]  /*04b0*/  I2FP.F32.U32 R30, R30 ;  /* 0x0000001e001e7245 */ /* 0x000fe40000201000 */
[C---:B------:R-:W-:Y:S01]  /*04c0*/  FFMA R37, R31.reuse, R5, R26 ;  /* 0x000000051f257223 */ /* 0x040fe2000000001a */
[----:B------:R-:W-:Y:S01]  /*04d0*/  FFMA R31, R31, R23, R32 ;  /* 0x000000171f1f7223 */ /* 0x000fe20000000020 */
[----:B------:R-:W2:Y:S01]  /*04e0*/  LDG.E.U8 R26, desc[UR8][R2.64+-0x1] ;  /* 0xffffff08021a7981 */ /* 0x000ea2000c1e1100 */
[----:B------:R-:W-:Y:S01]  /*04f0*/  FFMA R32, R30, R6, R33 ;  /* 0x000000061e207223 */ /* 0x000fe20000000021 */
[----:B------:R-:W-:-:S02]  /*0500*/  FFMA R38, R16, R30, R35 ;  /* 0x0000001e10267223 */ /* 0x000fc40000000023 */
[----:B------:R-:W3:Y:S01]  /*0510*/  LDG.E.U8 R27, desc[UR8][R2.64+0x9] ;  /* 0x00000908021b7981 */ /* 0x000ee2000c1e1100 */
[----:B------:R-:W-:-:S03]  /*0520*/  I2FP.F32.U32 R34, R29 ;  /* 0x0000001d00227245 */ /* 0x000fc60000201000 */
[----:B------:R-:W4:Y:S02]  /*0530*/  LDG.E.U8 R30, desc[UR8][R2.64] ;  /* 0x00000008021e7981 */ /* 0x000f24000c1e1100 */
[----:B------:R-:W-:Y:S01]  /*0540*/  FFMA R36, R34, R6, R37 ;  /* 0x0000000622247223 */ /* 0x000fe20000000025 */
[----:B------:R-:W-:Y:S01]  /*0550*/  FFMA R34, R16, R34, R31 ;  /* 0x0000002210227223 */ /* 0x000fe2000000001f */
[----:B------:R-:W5:Y:S01]  /*0560*/  LDG.E.U8 R29, desc[UR8][R2.64+0xa] ;  /* 0x00000a08021d7981 */ /* 0x000f62000c1e1100 */
[----:B--2---:R-:W-:-:S03]  /*0570*/  I2FP.F32.U32 R35, R26 ;  /* 0x0000001a00237245 */ /* 0x004fc60000201000 */
[----:B------:R-:W2:Y:S01]  /*0580*/  LDG.E.U8 R26, desc[UR8][R2.64+0x1] ;  /* 0x00000108021a7981 */ /* 0x000ea2000c1e1100 */
[----:B---3--:R-:W-:Y:S01]  /*0590*/  I2FP.F32.U32 R27, R27 ;  /* 0x0000001b001b7245 */ /* 0x008fe20000201000 */
[C---:B------:R-:W-:Y:S01]  /*05a0*/  FFMA R31, R35.reuse, R7, R32 ;  /* 0x00000007231f7223 */ /* 0x040fe20000000020 */
[----:B------:R-:W-:Y:S01]  /*05b0*/  FFMA R35, R35, R17, R38 ;  /* 0x0000001123237223 */ /* 0x000fe20000000026 */
[----:B----4-:R-:W-:Y:S02]  /*05c0*/  I2FP.F32.U32 R30, R30 ;  /* 0x0000001e001e7245 */ /* 0x010fe40000201000 */
[C---:B------:R-:W-:Y:S01]  /*05d0*/  FFMA R33, R27.reuse, R7, R36 ;  /* 0x000000071b217223 */ /* 0x040fe20000000024 */
[----:B------:R-:W-:Y:S02]  /*05e0*/  FFMA R37, R27, R17, R34 ;  /* 0x000000111b257223 */ /* 0x000fe40000000022 */
[----:B------:R-:W3:Y:S01]  /*05f0*/  LDG.E.U8 R27, desc[UR8][R2.64+0xb] ;  /* 0x00000b08021b7981 */ /* 0x000ee2000c1e1100 */
[----:B------:R-:W-:Y:S01]  /*0600*/  FFMA R32, R12, R30, R31 ;  /* 0x0000001e0c207223 */ /* 0x000fe2000000001f */
[----:B------:R-:W-:-:S02]  /*0610*/  FFMA R34, R30, R18, R35 ;  /* 0x000000121e227223 */ /* 0x000fc40000000023 */
[----:B------:R-:W4:Y:S01]  /*0620*/  LDG.E.U8 R30, desc[UR8][R2.64+0x2] ;  /* 0x00000208021e7981 */ /* 0x000f22000c1e1100 */
[----:B-----5:R-:W-:-:S03]  /*0630*/  I2FP.F32.U32 R36, R29 ;  /* 0x0000001d00247245 */ /* 0x020fc60000201000 */
[----:B------:R-:W5:Y:S02]  /*0640*/  LDG.E.U8 R29, desc[UR8][R2.64+0xc] ;  /* 0x00000c08021d7981 */ /* 0x000f64000c1e1100 */
[----:B------:R-:W-:Y:S01]  /*0650*/  FFMA R38, R12, R36, R33 ;  /* 0x000000240c267223 */ /* 0x000fe20000000021 */
[----:B------:R-:W-:Y:S01]  /*0660*/  FFMA R36, R36, R18, R37 ;  /* 0x0000001224247223 */ /* 0x000fe20000000025 */
[----:B--2---:R-:W-:Y:S02]  /*0670*/  I2FP.F32.U32 R37, R26 ;  /* 0x0000001a00257245 */ /* 0x004fe40000201000 */
[----:B------:R-:W2:Y:S03]  /*0680*/  LDG.E.U8 R26, desc[UR8][R2.64+0x3] ;  /* 0x00000308021a7981 */ /* 0x000ea6000c1e1100 */
[C---:B------:R-:W-:Y:S01]  /*0690*/  FFMA R31, R37.reuse, R13, R32 ;  /* 0x0000000d251f7223 */ /* 0x040fe20000000020 */
[----:B------:R-:W-:Y:S01]  /*06a0*/  FFMA R37, R37, R19, R34 ;  /* 0x0000001325257223 */ /* 0x000fe20000000022 */
[----:B---3--:R-:W-:-:S02]  /*06b0*/  I2FP.F32.U32 R27, R27 ;  /* 0x0000001b001b7245 */ /* 0x008fc40000201000 */
[----:B----4-:R-:W-:-:S03]  /*06c0*/  I2FP.F32.U32 R30, R30 ;  /* 0x0000001e001e7245 */ /* 0x010fc60000201000 */
[C---:B------:R-:W-:Y:S01]  /*06d0*/  FFMA R35, R27.reuse, R13, R38 ;  /* 0x0000000d1b237223 */ /* 0x040fe20000000026 */
[----:B------:R-:W-:Y:S02]  /*06e0*/  FFMA R33, R27, R19, R36 ;  /* 0x000000131b217223 */ /* 0x000fe40000000024 */
[----:B------:R-:W3:Y:S01]  /*06f0*/  LDG.E.U8 R27, desc[UR8][R2.64+0xd] ;  /* 0x00000d08021b7981 */ /* 0x000ee2000c1e1100 */
[----:B------:R-:W-:Y:S01]  /*0700*/  FFMA R32, R30, R14, R31 ;  /* 0x0000000e1e207223 */ /* 0x000fe2000000001f */
[----:B------:R-:W-:Y:S02]  /*0710*/  FFMA R36, R8, R30, R37 ;  /* 0x0000001e08247223 */ /* 0x000fe40000000025 */
        /* <DEDUP_REMOVED lines=14> */
[C---:B------:R-:W-:Y:S01]  /*0800*/  FFMA R32, R30.reuse, R20, R31 ;  /* 0x000000141e207223 */ /* 0x040fe2000000001f */
[----:B------:R-:W-:Y:S02]  /*0810*/  FFMA R36, R30, R10, R33 ;  /* 0x0000000a1e247223 */ /* 0x000fe40000000021 */
[----:B------:R-:W4:Y:S01]  /*0820*/  LDG.E.U8 R30, desc[UR8][R2.64+0x10] ;  /* 0x00001008021e7981 */ /* 0x000f22000c1e1100 */
[----:B-----5:R-:W-:-:S03]  /*0830*/  I2FP.F32.U32 R34, R29 ;  /* 0x0000001d00227245 */ /* 0x020fc60000201000 */
[----:B------:R-:W5:Y:S02]  /*0840*/  LDG.E.U8 R29, desc[UR8][R2.64+0x11] ;  /* 0x00001108021d7981 */ /* 0x000f64000c1e1100 */
[C---:B------:R-:W-:Y:S01]  /*0850*/  FFMA R38, R34.reuse, R20, R37 ;  /* 0x0000001422267223 */ /* 0x040fe20000000025 */
[----:B------:R-:W-:Y:S01]  /*0860*/  FFMA R34, R34, R10, R35 ;  /* 0x0000000a22227223 */ /* 0x000fe20000000023 */
[----:B--2---:R-:W-:-:S05]  /*0870*/  I2FP.F32.U32 R31, R26 ;  /* 0x0000001a001f7245 */ /* 0x004fca0000201000 */
[C---:B------:R-:W-:Y:S01]  /*0880*/  FFMA R32, R31.reuse, R21, R32 ;  /* 0x000000151f207223 */ /* 0x040fe20000000020 */
[----:B------:R-:W-:-:S04]  /*0890*/  FFMA R26, R31, R11, R36 ;  /* 0x0000000b1f1a7223 */ /* 0x000fc80000000024 */
[----:B------:R-:W-:Y:S02]  /*08a0*/  FSETP.GT.AND P0, PT, R32, UR11, PT ;  /* 0x0000000b20007c0b */ /* 0x000fe4000bf04000 */
[----:B------:R-:W2:Y:S01]  /*08b0*/  LDG.E.U8 R32, desc[UR8][R2.64+0x12] ;  /* 0x0000120802207981 */ /* 0x000ea2000c1e1100 */
[----:B---3--:R-:W-:Y:S02]  /*08c0*/  I2FP.F32.U32 R27, R27 ;  /* 0x0000001b001b7245 */ /* 0x008fe40000201000 */
[----:B----4-:R-:W-:-:S03]  /*08d0*/  I2FP.F32.U32 R33, R30 ;  /* 0x0000001e00217245 */ /* 0x010fc60000201000 */
[C---:B------:R-:W-:Y:S01]  /*08e0*/  FFMA R31, R27.reuse, R21, R38 ;  /* 0x000000151b1f7223 */ /* 0x040fe20000000026 */
[----:B------:R-:W-:Y:S01]  /*08f0*/  FFMA R27, R27, R11, R34 ;  /* 0x0000000b1b1b7223 */ /* 0x000fe20000000022 */
[----:B-----5:R-:W-:Y:S01]  /*0900*/  I2FP.F32.U32 R35, R29 ;  /* 0x0000001d00237245 */ /* 0x020fe20000201000 */
[-C--:B------:R-:W-:Y:S01]  /*0910*/  FFMA R30, R4, R33.reuse, RZ ;  /* 0x00000021041e7223 */ /* 0x080fe200000000ff */
[----:B------:R-:W-:Y:S01]  /*0920*/  FFMA R34, R22, R33, RZ ;  /* 0x0000002116227223 */ /* 0x000fe200000000ff */
[----:B------:R-:W3:Y:S02]  /*0930*/  LDG.E.U8 R29, desc[UR8][R2.64+0x13] ;  /* 0x00001308021d7981 */ /* 0x000ee4000c1e1100 */
[C---:B------:R-:W-:Y:S01]  /*0940*/  FFMA R33, R35.reuse, R5, R30 ;  /* 0x0000000523217223 */ /* 0x040fe2000000001e */
[----:B------:R-:W-:Y:S01]  /*0950*/  FFMA R35, R35, R23, R34 ;  /* 0x0000001723237223 */ /* 0x000fe20000000022 */
[----:B------:R-:W4:Y:S04]  /*0960*/  LDG.E.U8 R30, desc[UR8][R2.64+0x15] ;  /* 0x00001508021e7981 */ /* 0x000f28000c1e1100 */
[----:B------:R-:W5:Y:S01]  /*0970*/  LDG.E.U8 R34, desc[UR8][R2.64+0x14] ;  /* 0x0000140802227981 */ /* 0x000f62000c1e1100 */
[----:B--2---:R-:W-:-:S05]  /*0980*/  I2FP.F32.U32 R32, R32 ;  /* 0x0000002000207245 */ /* 0x004fca0000201000 */
[----:B------:R-:W-:Y:S01]  /*0990*/  FFMA R36, R32, R6, R33 ;  /* 0x0000000620247223 */ /* 0x000fe20000000021 */
[----:B------:R-:W-:Y:S01]  /*09a0*/  FFMA R32, R16, R32, R35 ;  /* 0x0000002010207223 */ /* 0x000fe20000000023 */
[----:B---3--:R-:W-:-:S05]  /*09b0*/  I2FP.F32.U32 R29, R29 ;  /* 0x0000001d001d7245 */ /* 0x008fca0000201000 */
[C---:B------:R-:W-:Y:S01]  /*09c0*/  FFMA R33, R29.reuse, R7, R36 ;  /* 0x000000071d217223 */ /* 0x040fe20000000024 */
[----:B------:R-:W-:Y:S01]  /*09d0*/  FFMA R35, R29, R17, R32 ;  /* 0x000000111d237223 */ /* 0x000fe20000000020 */
[----:B-----5:R-:W-:Y:S01]  /*09e0*/  I2FP.F32.U32 R34, R34 ;  /* 0x0000002200227245 */ /* 0x020fe20000201000 */
[----:B------:R-:W2:Y:S04]  /*09f0*/  LDG.E.U8 R29, desc[UR8][R2.64+0x16] ;  /* 0x00001608021d7981 */ /* 0x000ea8000c1e1100 */
[----:B------:R-:W-:Y:S01]  /*0a00*/  FFMA R36, R12, R34, R33 ;  /* 0x000000220c247223 */ /* 0x000fe20000000021 */
[----:B------:R-:W-:Y:S01]  /*0a10*/  FFMA R34, R34, R18, R35 ;  /* 0x0000001222227223 */ /* 0x000fe20000000023 */
[----:B------:R-:W3:Y:S01]  /*0a20*/  LDG.E.U8 R32, desc[UR8][R2.64+0x17] ;  /* 0x0000170802207981 */ /* 0x000ee2000c1e1100 */
[----:B----4-:R-:W-:-:S03]  /*0a30*/  I2FP.F32.U32 R35, R30 ;  /* 0x0000001e00237245 */ /* 0x010fc60000201000 */
[----:B------:R-:W4:Y:S02]  /*0a40*/  LDG.E.U8 R30, desc[UR8][R2.64+0x19] ;  /* 0x00001908021e7981 */ /* 0x000f24000c1e1100 */
[C---:B------:R-:W-:Y:S01]  /*0a50*/  FFMA R33, R35.reuse, R13, R36 ;  /* 0x0000000d23217223 */ /* 0x040fe20000000024 */
[----:B------:R-:W-:Y:S02]  /*0a60*/  FFMA R35, R35, R19, R34 ;  /* 0x0000001323237223 */ /* 0x000fe40000000022 */
[----:B------:R-:W5:Y:S01]  /*0a70*/  LDG.E.U8 R34, desc[UR8][R2.64+0x18] ;  /* 0x0000180802227981 */ /* 0x000f62000c1e1100 */
[----:B------:R-:W-:-:S03]  /*0a80*/  FSETP.GT.AND P1, PT, R31, UR11, PT ;  /* 0x0000000b1f007c0b */ /* 0x000fc6000bf24000 */
[----:B------:R-:W4:Y:S01]  /*0a90*/  LDG.E.U8 R31, desc[UR8][R2.64+0x1b] ;  /* 0x00001b08021f7981 */ /* 0x000f22000c1e1100 */
[----:B--2---:R-:W-:-:S05]  /*0aa0*/  I2FP.F32.U32 R36, R29 ;  /* 0x0000001d00247245 */ /* 0x004fca0000201000 */
[----:B------:R-:W-:Y:S01]  /*0ab0*/  FFMA R38, R36, R14, R33 ;  /* 0x0000000e24267223 */ /* 0x000fe20000000021 */
[----:B---3--:R-:W-:Y:S01]  /*0ac0*/  I2FP.F32.U32 R29, R32 ;  /* 0x00000020001d7245 */ /* 0x008fe20000201000 */
[----:B------:R-:W-:Y:S01]  /*0ad0*/  FFMA R36, R8, R36, R35 ;  /* 0x0000002408247223 */ /* 0x000fe20000000023 */
[----:B------:R-:W2:Y:S03]  /*0ae0*/  LDG.E.U8 R32, desc[UR8][R2.64+0x1c] ;  /* 0x00001c0802207981 */ /* 0x000ea6000c1e1100 */
[C---:B------:R-:W-:Y:S01]  /*0af0*/  FFMA R33, R29.reuse, R15, R38 ;  /* 0x0000000f1d217223 */ /* 0x040fe20000000026 */
[----:B------:R-:W-:Y:S02]  /*0b00*/  FFMA R35, R29, R9, R36 ;  /* 0x000000091d237223 */ /* 0x000fe40000000024 */
[----:B------:R-:W3:Y:S01]  /*0b10*/  LDG.E.U8 R29, desc[UR8][R2.64+0x1a] ;  /* 0x00001a08021d7981 */ /* 0x000ee2000c1e1100 */
[----:B-----5:R-:W-:-:S05]  /*0b20*/  I2FP.F32.U32 R34, R34 ;  /* 0x0000002200227245 */ /* 0x020fca0000201000 */
[C---:B------:R-:W-:Y:S01]  /*0b30*/  FFMA R36, R34.reuse, R20, R33 ;  /* 0x0000001422247223 */ /* 0x040fe20000000021 */
[----:B----4-:R-:W-:Y:S01]  /*0b40*/  I2FP.F32.U32 R33, R30 ;  /* 0x0000001e00217245 */ /* 0x010fe20000201000 */
[----:B------:R-:W-:-:S04]  /*0b50*/  FFMA R34, R34, R10, R35 ;  /* 0x0000000a22227223 */ /* 0x000fc80000000023 */
[C---:B------:R-:W-:Y:S01]  /*0b60*/  FFMA R36, R33.reuse, R21, R36 ;  /* 0x0000001521247223 */ /* 0x040fe20000000024 */
[----:B------:R-:W-:Y:S02]  /*0b70*/  FFMA R30, R33, R11, R34 ;  /* 0x0000000b211e7223 */ /* 0x000fe40000000022 */
[----:B------:R-:W4:Y:S01]  /*0b80*/  LDG.E.U8 R33, desc[UR8][R2.64+0x1d] ;  /* 0x00001d0802217981 */ /* 0x000f22000c1e1100 */
[----:B------:R-:W-:Y:S02]  /*0b90*/  I2FP.F32.U32 R31, R31 ;  /* 0x0000001f001f7245 */ /* 0x000fe40000201000 */
[----:B------:R-:W-:Y:S02]  /*0ba0*/  FSETP.GT.AND P2, PT, R36, UR11, PT ;  /* 0x0000000b24007c0b */ /* 0x000fe4000bf44000 */
[----:B---3--:R-:W-:Y:S02]  /*0bb0*/  I2FP.F32.U32 R29, R29 ;  /* 0x0000001d001d7245 */ /* 0x008fe40000201000 */
[----:B--2---:R-:W-:-:S03]  /*0bc0*/  I2FP.F32.U32 R32, R32 ;  /* 0x0000002000207245 */ /* 0x004fc60000201000 */
[-C--:B------:R-:W-:Y:S01]  /*0bd0*/  FFMA R34, R4, R29.reuse, RZ ;  /* 0x0000001d04227223 */ /* 0x080fe200000000ff */
[----:B------:R-:W-:Y:S02]  /*0be0*/  FFMA R36, R22, R29, RZ ;  /* 0x0000001d16247223 */ /* 0x000fe400000000ff */
[----:B------:R-:W2:Y:S01]  /*0bf0*/  LDG.E.U8 R29, desc[UR8][R2.64+0x1e] ;  /* 0x00001e08021d7981 */ /* 0x000ea2000c1e1100 */
[C---:B------:R-:W-:Y:S01]  /*0c00*/  FFMA R35, R31.reuse, R5, R34 ;  /* 0x000000051f237223 */ /* 0x040fe20000000022 */
[----:B------:R-:W-:-:S03]  /*0c10*/  FFMA R31, R31, R23, R36 ;  /* 0x000000171f1f7223 */ /* 0x000fc60000000024 */
[----:B------:R-:W-:Y:S01]  /*0c20*/  FFMA R34, R32, R6, R35 ;  /* 0x0000000620227223 */ /* 0x000fe20000000023 */
[----:B------:R-:W-:Y:S01]  /*0c30*/  FFMA R32, R16, R32, R31 ;  /* 0x0000002010207223 */ /* 0x000fe2000000001f */
[----:B----4-:R-:W-:Y:S01]  /*0c40*/  I2FP.F32.U32 R35, R33 ;  /* 0x0000002100237245 */ /* 0x010fe20000201000 */
[----:B------:R-:W3:Y:S04]  /*0c50*/  LDG.E.U8 R31, desc[UR8][R2.64+0x1f] ;  /* 0x00001f08021f7981 */ /* 0x000ee8000c1e1100 */
[C---:B------:R-:W-:Y:S02]  /*0c60*/  FFMA R33, R35.reuse, R7, R34 ;  /* 0x0000000723217223 */ /* 0x040fe40000000022 */
[----:B------:R-:W4:Y:S01]  /*0c70*/  LDG.E.U8 R34, desc[UR8][R2.64+0x20] ;  /* 0x0000200802227981 */ /* 0x000f22000c1e1100 */
[----:B------:R-:W-:-:S03]  /*0c80*/  FFMA R35, R35, R17, R32 ;  /* 0x0000001123237223 */ /* 0x000fc60000000020 */
[----:B------:R-:W5:Y:S01]  /*0c90*/  LDG.E.U8 R32, desc[UR8][R2.64+0x21] ;  /* 0x0000210802207981 */ /* 0x000f62000c1e1100 */
[----:B--2---:R-:W-:-:S03]  /*0ca0*/  I2FP.F32.U32 R36, R29 ;  /* 0x0000001d00247245 */ /* 0x004fc60000201000 */
[----:B------:R-:W2:Y:S02]  /*0cb0*/  LDG.E.U8 R29, desc[UR8][R2.64+0x22] ;  /* 0x00002208021d7981 */ /* 0x000ea4000c1e1100 */
[----:B------:R-:W-:Y:S01]  /*0cc0*/  FFMA R38, R12, R36, R33 ;  /* 0x000000240c267223 */ /* 0x000fe20000000021 */
[----:B------:R-:W-:Y:S01]  /*0cd0*/  FFMA R36, R36, R18, R35 ;  /* 0x0000001224247223 */ /* 0x000fe20000000023 */
[----:B---3--:R-:W-:-:S05]  /*0ce0*/  I2FP.F32.U32 R31, R31 ;  /* 0x0000001f001f7245 */ /* 0x008fca0000201000 */
[C---:B------:R-:W-:Y:S01]  /*0cf0*/  FFMA R33, R31.reuse, R13, R38 ;  /* 0x0000000d1f217223 */ /* 0x040fe20000000026 */
[----:B----4-:R-:W-:Y:S01]  /*0d00*/  I2FP.F32.U32 R34, R34 ;  /* 0x0000002200227245 */ /* 0x010fe20000201000 */
[----:B------:R-:W-:Y:S01]  /*0d10*/  FFMA R31, R31, R19, R36 ;  /* 0x000000131f1f7223 */ /* 0x000fe20000000024 */
[----:B-----5:R-:W-:-:S03]  /*0d20*/  I2FP.F32.U32 R35, R32 ;  /* 0x0000002000237245 */ /* 0x020fc60000201000 */
[----:B------:R-:W-:Y:S01]  /*0d30*/  FFMA R36, R34, R14, R33 ;  /* 0x0000000e22247223 */ /* 0x000fe20000000021 */
[----:B------:R-:W-:Y:S01]  /*0d40*/  FFMA R34, R8, R34, R31 ;  /* 0x0000002208227223 */ /* 0x000fe2000000001f */
[----:B------:R-:W3:Y:S02]  /*0d50*/  LDG.E.U8 R32, desc[UR8][R2.64+0x25] ;  /* 0x0000250802207981 */ /* 0x000ee4000c1e1100 */
[C---:B------:R-:W-:Y:S02]  /*0d60*/  FFMA R33, R35.reuse, R15, R36 ;  /* 0x0000000f23217223 */ /* 0x040fe40000000024 */
[----:B------:R-:W4:Y:S01]  /*0d70*/  LDG.E.U8 R31, desc[UR8][R2.64+0x23] ;  /* 0x00002308021f7981 */ /* 0x000f22000c1e1100 */
[----:B------:R-:W-:-:S03]  /*0d80*/  FFMA R35, R35, R9, R34 ;  /* 0x0000000923237223 */ /* 0x000fc60000000022 */
[----:B------:R-:W5:Y:S01]  /*0d90*/  LDG.E.U8 R34, desc[UR8][R2.64+0x24] ;  /* 0x0000240802227981 */ /* 0x000f62000c1e1100 */
[----:B--2---:R-:W-:-:S05]  /*0da0*/  I2FP.F32.U32 R36, R29 ;  /* 0x0000001d00247245 */ /* 0x004fca0000201000 */
[C---:B------:R-:W-:Y:S01]  /*0db0*/  FFMA R38, R36.reuse, R20, R33 ;  /* 0x0000001424267223 */ /* 0x040fe20000000021 */
[----:B------:R-:W-:Y:S02]  /*0dc0*/  FFMA R36, R36, R10, R35 ;  /* 0x0000000a24247223 */ /* 0x000fe40000000023 */
[----:B------:R-:W2:Y:S01]  /*0dd0*/  LDG.E.U8 R35, desc[UR8][R2.64+0x27] ;  /* 0x0000270802237981 */ /* 0x000ea2000c1e1100 */
[----:B----4-:R-:W-:Y:S02]  /*0de0*/  I2FP.F32.U32 R31, R31 ;  /* 0x0000001f001f7245 */ /* 0x010fe40000201000 */
[----:B-----5:R-:W-:-:S03]  /*0df0*/  I2FP.F32.U32 R33, R34 ;  /* 0x0000002200217245 */ /* 0x020fc60000201000 */
[C---:B------:R-:W-:Y:S01]  /*0e00*/  FFMA R38, R31.reuse, R21, R38 ;  /* 0x000000151f267223 */ /* 0x040fe20000000026 */
[----:B------:R-:W-:Y:S02]  /*0e10*/  FFMA R29, R31, R11, R36 ;  /* 0x0000000b1f1d7223 */ /* 0x000fe40000000024 */
[----:B------:R-:W4:Y:S01]  /*0e20*/  LDG.E.U8 R31, desc[UR8][R2.64+0x26] ;  /* 0x00002608021f7981 */ /* 0x000f22000c1e1100 */
[----:B---3--:R-:W-:Y:S01]  /*0e30*/  I2FP.F32.U32 R37, R32 ;  /* 0x0000002000257245 */ /* 0x008fe20000201000 */
[-C--:B------:R-:W-:Y:S01]  /*0e40*/  FFMA R32, R4, R33.reuse, RZ ;  /* 0x0000002104207223 */ /* 0x080fe200000000ff */
[----:B------:R-:W-:-:S03]  /*0e50*/  FFMA R34, R22, R33, RZ ;  /* 0x0000002116227223 */ /* 0x000fc600000000ff */
[C---:B------:R-:W-:Y:S01]  /*0e60*/  FFMA R33, R37.reuse, R5, R32 ;  /* 0x0000000525217223 */ /* 0x040fe20000000020 */
[----:B------:R-:W-:Y:S01]  /*0e70*/  FFMA R37, R37, R23, R34 ;  /* 0x0000001725257223 */ /* 0x000fe20000000022 */
[----:B------:R-:W3:Y:S04]  /*0e80*/  LDG.E.U8 R32, desc[UR8][R2.64+0x29] ;  /* 0x0000290802207981 */ /* 0x000ee8000c1e1100 */
[----:B------:R-:W5:Y:S01]  /*0e90*/  LDG.E.U8 R34, desc[UR8][R2.64+0x28] ;  /* 0x0000280802227981 */ /* 0x000f62000c1e1100 */
[----:B------:R-:W-:Y:S02]  /*0ea0*/  FSETP.GT.AND P3, PT, R38, UR11, PT ;  /* 0x0000000b26007c0b */ /* 0x000fe4000bf64000 */
[----:B--2---:R-:W-:Y:S02]  /*0eb0*/  I2FP.F32.U32 R35, R35 ;  /* 0x0000002300237245 */ /* 0x004fe40000201000 */
[----:B----4-:R-:W-:-:S05]  /*0ec0*/  I2FP.F32.U32 R38, R31 ;  /* 0x0000001f00267245 */ /* 0x010fca0000201000 */
[----:B------:R-:W-:Y:S01]  /*0ed0*/  FFMA R36, R38, R6, R33 ;  /* 0x0000000626247223 */ /* 0x000fe20000000021 */
[----:B------:R-:W-:-:S03]  /*0ee0*/  FFMA R38, R16, R38, R37 ;  /* 0x0000002610267223 */ /* 0x000fc60000000025 */
[C---:B------:R-:W-:Y:S01]  /*0ef0*/  FFMA R31, R35.reuse, R7, R36 ;  /* 0x00000007231f7223 */ /* 0x040fe20000000024 */
[----:B------:R-:W-:Y:S01]  /*0f00*/  FFMA R35, R35, R17, R38 ;  /* 0x0000001123237223 */ /* 0x000fe20000000026 */
[----:B-----5:R-:W-:Y:S02]  /*0f10*/  I2FP.F32.U32 R34, R34 ;  /* 0x0000002200227245 */ /* 0x020fe40000201000 */
[----:B---3--:R-:W-:Y:S02]  /*0f20*/  I2FP.F32.U32 R37, R32 ;  /* 0x0000002000257245 */ /* 0x008fe40000201000 */
[----:B------:R-:W2:Y:S01]  /*0f30*/  LDG.E.U8 R32, desc[UR8][R2.64+0x2a] ;  /* 0x00002a0802207981 */ /* 0x000ea2000c1e1100 */
[----:B------:R-:W-:Y:S01]  /*0f40*/  FFMA R36, R12, R34, R31 ;  /* 0x000000220c247223 */ /* 0x000fe2000000001f */
[----:B------:R-:W-:Y:S02]  /*0f50*/  FFMA R34, R34, R18, R35 ;  /* 0x0000001222227223 */ /* 0x000fe40000000023 */
[----:B------:R-:W3:Y:S01]  /*0f60*/  LDG.E.U8 R35, desc[UR8][R2.64+0x2b] ;  /* 0x00002b0802237981 */ /* 0x000ee2000c1e1100 */
[C---:B------:R-:W-:Y:S01]  /*0f70*/  FFMA R33, R37.reuse, R13, R36 ;  /* 0x0000000d25217223 */ /* 0x040fe20000000024 */
[----:B------:R-:W-:-:S02]  /*0f80*/  FFMA R37, R37, R19, R34 ;  /* 0x0000001325257223 */ /* 0x000fc40000000022 */
[----:B------:R-:W4:Y:S04]  /*0f90*/  LDG.E.U8 R34, desc[UR8][R2.64+0x2c] ;  /* 0x00002c0802227981 */ /* 0x000f28000c1e1100 */
[----:B------:R-:W5:Y:S01]  /*0fa0*/  LDG.E.U8 R31, desc[UR8][R2.64+0x2d] ;  /* 0x00002d08021f7981 */ /* 0x000f62000c1e1100 */
[----:B------:R-:W-:-:S04]  /*0fb0*/  FSEL R26, R26, RZ, !P0 ;  /* 0x000000ff1a1a7208 */ /* 0x000fc80004000000 */
[----:B------:R-:W-:Y:S02]  /*0fc0*/  FSETP.GT.AND P0, PT, R26, R25, PT ;  /* 0x000000191a00720b */ /* 0x000fe40003f04000 */
[----:B------:R-:W-:Y:S01]  /*0fd0*/  FSEL R27, R27, RZ, !P1 ;  /* 0x000000ff1b1b7208 */ /* 0x000fe20004800000 */
[----:B------:R-:W-:Y:S01]  /*0fe0*/  UIADD3 UR4, UPT, UPT, UR4, 0x5, URZ ;  /* 0x0000000504047890 */ /* 0x000fe2000fffe0ff */
[----:B------:R-:W-:-:S03]  /*0ff0*/  FSEL R29, R29, RZ, !P3 ;  /* 0x000000ff1d1d7208 */ /* 0x000fc60005800000 */
[----:B------:R-:W-:Y:S01]  /*1000*/  UISETP.NE.AND UP0, UPT, UR4, 0x64, UPT ;  /* 0x000000640400788c */ /* 0x000fe2000bf05270 */
[----:B------:R-:W-:Y:S04]  /*1010*/  STL [UR5], R26 ;  /* 0x0000001aff007987 */ /* 0x000fe80008100805 */
[----:B------:R-:W-:Y:S04]  /*1020*/  STL [UR5+0x4], R27 ;  /* 0x0000041bff007987 */ /* 0x000fe80008100805 */
[----:B------:R-:W-:Y:S01]  /*1030*/  STL [UR5+0xc], R29 ;  /* 0x00000c1dff007987 */ /* 0x000fe20008100805 */
[----:B--2---:R-:W-:-:S02]  /*1040*/  I2FP.F32.U32 R36, R32 ;  /* 0x0000002000247245 */ /* 0x004fc40000201000 */
[----:B---3--:R-:W-:-:S03]  /*1050*/  I2FP.F32.U32 R35, R35 ;  /* 0x0000002300237245 */ /* 0x008fc60000201000 */
[----:B------:R-:W-:Y:S01]  /*1060*/  FFMA R32, R36, R14, R33 ;  /* 0x0000000e24207223 */ /* 0x000fe20000000021 */
[----:B------:R-:W-:-:S03]  /*1070*/  FFMA R36, R8, R36, R37 ;  /* 0x0000002408247223 */ /* 0x000fc60000000025 */
[C---:B------:R-:W-:Y:S01]  /*1080*/  FFMA R33, R35.reuse, R15, R32 ;  /* 0x0000000f23217223 */ /* 0x040fe20000000020 */
[----:B------:R-:W-:Y:S01]  /*1090*/  FFMA R35, R35, R9, R36 ;  /* 0x0000000923237223 */ /* 0x000fe20000000024 */
[----:B------:R-:W-:Y:S02]  /*10a0*/  FSEL R36, R26, R25, P0 ;  /* 0x000000191a247208 */ /* 0x000fe40000000000 */
[----:B----4-:R-:W-:Y:S02]  /*10b0*/  I2FP.F32.U32 R34, R34 ;  /* 0x0000002200227245 */ /* 0x010fe40000201000 */
[----:B------:R-:W-:Y:S02]  /*10c0*/  FSETP.GT.AND P1, PT, R27, R36, PT ;  /* 0x000000241b00720b */ /* 0x000fe40003f24000 */
[----:B-----5:R-:W-:Y:S01]  /*10d0*/  I2FP.F32.U32 R31, R31 ;  /* 0x0000001f001f7245 */ /* 0x020fe20000201000 */
[----:B------:R-:W-:Y:S01]  /*10e0*/  FFMA R32, R34, R20, R33 ;  /* 0x0000001422207223 */ /* 0x000fe20000000021 */
[----:B------:R-:W-:-:S02]  /*10f0*/  FSEL R25, R30, RZ, !P2 ;  /* 0x000000ff1e197208 */ /* 0x000fc40005000000 */
[----:B------:R-:W-:Y:S01]  /*1100*/  FSEL R36, R27, R36, P1 ;  /* 0x000000241b247208 */ /* 0x000fe20000800000 */
[----:B------:R-:W-:Y:S01]  /*1110*/  FFMA R34, R34, R10, R35 ;  /* 0x0000000a22227223 */ /* 0x000fe20000000023 */
[----:B------:R-:W-:Y:S02]  /*1120*/  FFMA R32, R31, R21, R32 ;  /* 0x000000151f207223 */ /* 0x000fe40000000020 */
[-C--:B------:R-:W-:Y:S01]  /*1130*/  FSETP.GT.AND P1, PT, R25, R36.reuse, PT ;  /* 0x000000241900720b */ /* 0x080fe20003f24000 */
[----:B------:R-:W-:Y:S02]  /*1140*/  FFMA R34, R31, R11, R34 ;  /* 0x0000000b1f227223 */ /* 0x000fe40000000022 */
[----:B------:R-:W-:Y:S02]  /*1150*/  FSETP.GT.AND P0, PT, R32, UR11, PT ;  /* 0x0000000b20007c0b */ /* 0x000fe4000bf04000 */
[----:B------:R-:W-:Y:S02]  /*1160*/  FSEL R36, R25, R36, P1 ;  /* 0x0000002419247208 */ /* 0x000fe40000800000 */
[----:B------:R-:W-:-:S02]  /*1170*/  FSEL R34, R34, RZ, !P0 ;  /* 0x000000ff22227208 */ /* 0x000fc40004000000 */
[----:B------:R-:W-:-:S04]  /*1180*/  FSETP.GT.AND P0, PT, R29, R36, PT ;  /* 0x000000241d00720b */ /* 0x000fc80003f04000 */
[----:B------:R-:W-:Y:S02]  /*1190*/  FSEL R31, R29, R36, P0 ;  /* 0x000000241d1f7208 */ /* 0x000fe40000000000 */
[----:B------:R-:W-:Y:S02]  /*11a0*/  IADD3 R2, P1, PT, R2, 0x32, RZ ;  /* 0x0000003202027810 */ /* 0x000fe40007f3e0ff */
[CC--:B------:R-:W-:Y:S01]  /*11b0*/  FSETP.GT.AND P0, PT, R34.reuse, R31.reuse, PT ;  /* 0x0000001f2200720b */ /* 0x0c0fe20003f04000 */
[----:B------:R0:W-:Y:S02]  /*11c0*/  STL [UR5+0x8], R25 ;  /* 0x00000819ff007987 */ /* 0x0001e40008100805 */
[----:B------:R-:W-:Y:S02]  /*11d0*/  IMAD.X R3, RZ, RZ, R3, P1 ;  /* 0x000000ffff037224 */ /* 0x000fe400008e0603 */
[----:B------:R4:W-:Y:S01]  /*11e0*/  STL [UR5+0x10], R34 ;  /* 0x00001022ff007987 */ /* 0x0009e20008100805 */
[----:B------:R-:W-:Y:S01]  /*11f0*/  UIADD3 UR5, UPT, UPT, UR5, 0x14, URZ ;  /* 0x0000001405057890 */ /* 0x000fe2000fffe0ff */
[----:B0-----:R-:W-:Y:S01]  /*1200*/  FSEL R25, R34, R31, P0 ;  /* 0x0000001f22197208 */ /* 0x001fe20000000000 */
[----:B------:R-:W-:Y:S10]  /*1210*/  BRA.U UP0, `(.L_x_9) ;  /* 0xfffffff100647547 */ /* 0x000ff4000b83ffff */
[----:B------:R-:W0:Y:S01]  /*1220*/  S2R R2, SR_TID.X ;  /* 0x0000000000027919 */ /* 0x000e220000002100 */
[----:B------:R-:W0:Y:S01]  /*1230*/  LDC R3, c[0x0][0x360] ;  /* 0x0000d800ff037b82 */ /* 0x000e220000000800 */
[----:B------:R-:W-:-:S07]  /*1240*/  UIADD3 UR4, UPT, UPT, UR7, 0x190, URZ ;  /* 0x0000019007047890 */ /* 0x000fce000fffe0ff */
[----:B------:R-:W1:Y:S01]  /*1250*/  LDC.64 R4, c[0x0][0x3a0] ;  /* 0x0000e800ff047b82 */ /* 0x000e620000000a00 */
[----:B0-----:R-:W-:Y:S02]  /*1260*/  IMAD R3, R3, UR10, R2 ;  /* 0x0000000a03037c24 */ /* 0x001fe4000f8e0202 */
[----:B------:R-:W-:Y:S02]  /*1270*/  IMAD.MOV.U32 R2, RZ, RZ, RZ ;  /* 0x000000ffff027224 */ /* 0x000fe400078e00ff */
[----:B------:R-:W-:-:S04]  /*1280*/  IMAD R3, R24, 0x10, R3 ;  /* 0x0000001018037824 */ /* 0x000fc800078e0203 */
[----:B-1----:R-:W-:-:S05]  /*1290*/  IMAD.WIDE R4, R3, 0x4, R4 ;  /* 0x0000000403047825 */ /* 0x002fca00078e0204 */
[----:B------:R0:W-:Y:S02]  /*12a0*/  STG.E desc[UR8][R4.64], R25 ;  /* 0x0000001904007986 */ /* 0x0001e4000c101908 */
.L_x_13:
[----:B------:R-:W-:Y:S01]  /*12b0*/  IMAD.IADD R3, R1, 0x1, R2 ;  /* 0x0000000101037824 */ /* 0x000fe200078e0202 */
[----:B------:R-:W-:Y:S01]  /*12c0*/  ISETP.NE.AND P0, PT, R2, RZ, PT ;  /* 0x000000ff0200720c */ /* 0x000fe20003f05270 */
[----:B0-----:R-:W-:-:S03]  /*12d0*/  IMAD.MOV.U32 R4, RZ, RZ, RZ ;  /* 0x000000ffff047224 */ /* 0x001fc600078e00ff */
[----:B------:R0:W-:Y:S09]  /*12e0*/  STL.U8 [R3+0x190], R2 ;  /* 0x0001900203007387 */ /* 0x0001f20000100000 */
[----:B------:R-:W-:Y:S05]  /*12f0*/  @!P0 BRA `(.L_x_10) ;  /* 0x0000000000488947 */ /* 0x000fea0003800000 */
[----:B0-----:R-:W-:-:S05]  /*1300*/  LEA R3, R2, UR6, 0x2 ;  /* 0x0000000602037c11 */ /* 0x001fca000f8e10ff */
[----:B------:R0:W5:Y:S01]  /*1310*/  LDL R8, [R3] ;  /* 0x0000000003087983 */ /* 0x0001620000100800 */
[----:B------:R-:W-:Y:S01]  /*1320*/  BSSY.RECONVERGENT B0, `(.L_x_10) ;  /* 0x000000f000007945 */ /* 0x000fe20003800200 */
[----:B------:R-:W-:-:S07]  /*1330*/  IMAD.MOV.U32 R4, RZ, RZ, R2 ;  /* 0x000000ffff047224 */ /* 0x000fce00078e0002 */
.L_x_12:
[----:B------:R-:W-:-:S04]  /*1340*/  VIADD R6, R4, 0xffffffff ;  /* 0xffffffff04067836 */ /* 0x000fc80000000000 */
[----:B------:R-:W-:-:S05]  /*1350*/  IMAD.IADD R5, R1, 0x1, R6 ;  /* 0x0000000101057824 */ /* 0x000fca00078e0206 */
[----:B-1----:R-:W0:Y:S02]  /*1360*/  LDL.U8 R10, [R5+0x190] ;  /* 0x00019000050a7983 */ /* 0x002e240000100000 */
[----:B0-----:R-:W-:-:S06]  /*1370*/  LEA R3, R10, UR6, 0x2 ;  /* 0x000000060a037c11 */ /* 0x001fcc000f8e10ff */
[----:B------:R-:W2:Y:S02]  /*1380*/  LDL R3, [R3] ;  /* 0x0000000003037983 */ /* 0x000ea40000100800 */
[----:B--2--5:R-:W-:-:S13]  /*1390*/  FSETP.GT.AND P0, PT, R3, R8, PT ;  /* 0x000000080300720b */ /* 0x024fda0003f04000 */
[----:B------:R-:W-:Y:S05]  /*13a0*/  @!P0 BRA `(.L_x_11) ;  /* 0x0000000000188947 */ /* 0x000fea0003800000 */
[----:B------:R-:W-:Y:S01]  /*13b0*/  IMAD.IADD R3, R1, 0x1, R4 ;  /* 0x0000000101037824 */ /* 0x000fe200078e0204 */
[----:B------:R-:W-:Y:S01]  /*13c0*/  ISETP.GT.AND P0, PT, R4, 0x1, PT ;  /* 0x000000010400780c */ /* 0x000fe20003f04270 */
[----:B------:R-:W-:-:S03]  /*13d0*/  IMAD.MOV.U32 R4, RZ, RZ, R6 ;  /* 0x000000ffff047224 */ /* 0x000fc600078e0006 */
[----:B------:R1:W-:Y:S09]  /*13e0*/  STL.U8 [R3+0x190], R10 ;  /* 0x0001900a03007387 */ /* 0x0003f20000100000 */
[----:B------:R-:W-:Y:S05]  /*13f0*/  @P0 BRA `(.L_x_12) ;  /* 0xfffffffc00d00947 */ /* 0x000fea000383ffff */
[----:B------:R-:W-:-:S07]  /*1400*/  IMAD.MOV.U32 R4, RZ, RZ, RZ ;  /* 0x000000ffff047224 */ /* 0x000fce00078e00ff */
.L_x_11:
[----:B------:R-:W-:Y:S05]  /*1410*/  BSYNC.RECONVERGENT B0 ;  /* 0x0000000000007941 */ /* 0x000fea0003800200 */
.L_x_10:
[----:B01----:R-:W-:-:S05]  /*1420*/  IMAD.IADD R3, R1, 0x1, R4 ;  /* 0x0000000101037824 */ /* 0x003fca00078e0204 */
[----:B------:R0:W-:Y:S02]  /*1430*/  STL.U8 [R3+0x190], R2 ;  /* 0x0001900203007387 */ /* 0x0001e40000100000 */
[----:B0-----:R-:W-:-:S05]  /*1440*/  VIADD R2, R2, 0x1 ;  /* 0x0000000102027836 */ /* 0x001fca0000000000 */
[----:B------:R-:W-:-:S13]  /*1450*/  ISETP.NE.AND P0, PT, R2, 0x64, PT ;  /* 0x000000640200780c */ /* 0x000fda0003f05270 */
[----:B------:R-:W-:Y:S05]  /*1460*/  @P0 BRA `(.L_x_13) ;  /* 0xfffffffc00900947 */ /* 0x000fea000383ffff */
[----:B------:R-:W2:Y:S04]  /*1470*/  LDL.128 R4, [R1+0x1e0] ;  /* 0x0001e00001047983 */ /* 0x000ea80000100c00 */
[----:B------:R-:W3:Y:S04]  /*1480*/  LDL.128 R8, [R1+0x1d0] ;  /* 0x0001d00001087983 */ /* 0x000ee80000100c00 */
[----:B------:R-:W5:Y:S04]  /*1490*/  LDL.128 R24, [R1+0x1c0] ;  /* 0x0001c00001187983 */ /* 0x000f680000100c00 */
[----:B------:R-:W5:Y:S04]  /*14a0*/  LDL.128 R16, [R1+0x1b0] ;  /* 0x0001b00001107983 */ /* 0x000f680000100c00 */
[----:B------:R-:W5:Y:S04]  /*14b0*/  LDL R33, [R1+0x1f0] ;  /* 0x0001f00001217983 */ /* 0x000f680000100800 */
[----:B------:R-:W5:Y:S04]  /*14c0*/  LDL.64 R2, [R1+0x1a8] ;  /* 0x0001a80001027983 */ /* 0x000f680000100a00 */
[----:B------:R-:W5:Y:S01]  /*14d0*/  LDL R29, [R1+0x1a4] ;  /* 0x0001a400011d7983 */ /* 0x000f620000100800 */
[----:B------:R-:W0:Y:S01]  /*14e0*/  S2UR UR6, SR_CgaCtaId ;  /* 0x00000000000679c3 */ /* 0x000e220000008800 */
[----:B------:R-:W-:-:S02]  /*14f0*/  UMOV UR5, 0x400 ;  /* 0x0000040000057882 */ /* 0x000fc40000000000 */
[----:B0-----:R-:W-:Y:S01]  /*1500*/  ULEA UR5, UR6, UR5, 0x18 ;  /* 0x0000000506057291 */ /* 0x001fe2000f8ec0ff */
[----:B------:R-:W0:Y:S08]  /*1510*/  LDCU.64 UR6, c[0x0][0x398] ;  /* 0x00007300ff0677ac */ /* 0x000e300008000a00 */
[----:B------:R-:W1:Y:S04]  /*1520*/  LDS.128 R20, [UR5+0x50] ;  /* 0x00005005ff147984 */ /* 0x000e680008000c00 */
[----:B------:R-:W0:Y:S01]  /*1530*/  LDS.64 R30, [UR5+0x60] ;  /* 0x00006005ff1e7984 */ /* 0x000e220008000a00 */
[----:B-1----:R-:W-:-:S02]  /*1540*/  VIADD R32, R20, 0xb0f8a ;  /* 0x000b0f8a14207836 */ /* 0x002fc40000000000 */
[C---:B----4-:R-:W-:Y:S02]  /*1550*/  VIADD R34, R20.reuse, 0x10974f ;  /* 0x0010974f14227836 */ /* 0x050fe40000000000 */
[----:B------:R-:W-:Y:S01]  /*1560*/  VIADD R20, R20, 0x587c5 ;  /* 0x000587c514147836 */ /* 0x000fe20000000000 */
[--C-:B--2---:R-:W-:Y:S02]  /*1570*/  PRMT R14, R6, 0x123, R1.reuse ;  /* 0x00000123060e7816 */ /* 0x104fe40000000001 */
[--C-:B------:R-:W-:Y:S02]  /*1580*/  PRMT R15, R5, 0x123, R0.reuse ;  /* 0x00000123050f7816 */ /* 0x100fe40000000000 */
[--C-:B------:R-:W-:Y:S02]  /*1590*/  PRMT R13, R7, 0x123, R0.reuse ;  /* 0x00000123070d7816 */ /* 0x100fe40000000000 */
[----:B---3--:R-:W-:Y:S02]  /*15a0*/  PRMT R7, R9, 0x123, R0 ;  /* 0x0000012309077816 */ /* 0x008fe40000000000 */
[----:B------:R-:W-:-:S02]  /*15b0*/  PRMT R6, R10, 0x123, R1 ;  /* 0x000001230a067816 */ /* 0x000fc40000000001 */
[--C-:B------:R-:W-:Y:S02]  /*15c0*/  PRMT R5, R11, 0x123, R0.reuse ;  /* 0x000001230b057816 */ /* 0x100fe40000000000 */
[--C-:B-----5:R-:W-:Y:S02]  /*15d0*/  PRMT R11, R25, 0x123, R0.reuse ;  /* 0x00000123190b7816 */ /* 0x120fe40000000000 */
[--C-:B------:R-:W-:Y:S02]  /*15e0*/  PRMT R10, R26, 0x123, R1.reuse ;  /* 0x000001231a0a7816 */ /* 0x100fe40000000001 */
[--C-:B------:R-:W-:Y:S02]  /*15f0*/  PRMT R9, R27, 0x123, R0.reuse ;  /* 0x000001231b097816 */ /* 0x100fe40000000000 */
[----:B------:R-:W-:Y:S02]  /*1600*/  PRMT R27, R17, 0x123, R0 ;  /* 0x00000123111b7816 */ /* 0x000fe40000000000 */
[----:B------:R-:W-:-:S02]  /*1610*/  PRMT R26, R18, 0x123, R1 ;  /* 0x00000123121a7816 */ /* 0x000fc40000000001 */
[----:B------:R-:W-:Y:S02]  /*1620*/  PRMT R25, R19, 0x123, R0 ;  /* 0x0000012313197816 */ /* 0x000fe40000000000 */
[--C-:B------:R-:W-:Y:S02]  /*1630*/  PRMT R4, R4, 0x123, R1.reuse ;  /* 0x0000012304047816 */ /* 0x100fe40000000001 */
[--C-:B------:R-:W-:Y:S02]  /*1640*/  PRMT R8, R8, 0x123, R1.reuse ;  /* 0x0000012308087816 */ /* 0x100fe40000000001 */
[--C-:B------:R-:W-:Y:S02]  /*1650*/  PRMT R24, R24, 0x123, R1.reuse ;  /* 0x0000012318187816 */ /* 0x100fe40000000001 */
[----:B------:R-:W-:Y:S02]  /*1660*/  PRMT R16, R16, 0x123, R1 ;  /* 0x0000012310107816 */ /* 0x000fe40000000001 */
[----:B------:R-:W-:-:S02]  /*1670*/  PRMT R12, R33, 0x123, R12 ;  /* 0x00000123210c7816 */ /* 0x000fc4000000000c */
[----:B------:R-:W-:Y:S02]  /*1680*/  PRMT R18, R2, 0x123, R1 ;  /* 0x0000012302127816 */ /* 0x000fe40000000001 */
[--C-:B------:R-:W-:Y:S02]  /*1690*/  PRMT R17, R3, 0x123, R0.reuse ;  /* 0x0000012303117816 */ /* 0x100fe40000000000 */
[----:B------:R-:W-:Y:S01]  /*16a0*/  PRMT R19, R29, 0x123, R0 ;  /* 0x000001231d137816 */ /* 0x000fe20000000000 */
[----:B------:R1:W-:Y:S04]  /*16b0*/  STL.128 [R1+0x580], R12 ;  /* 0x0005800c01007387 */ /* 0x0003e80000100c00 */
[----:B------:R1:W-:Y:S04]  /*16c0*/  STL.128 [R1+0x590], R4 ;  /* 0x0005900401007387 */ /* 0x0003e80000100c00 */
[----:B------:R1:W-:Y:S04]  /*16d0*/  STL.128 [R1+0x5a0], R8 ;  /* 0x0005a00801007387 */ /* 0x0003e80000100c00 */
[----:B------:R1:W-:Y:S04]  /*16e0*/  STL.128 [R1+0x5b0], R24 ;  /* 0x0005b01801007387 */ /* 0x0003e80000100c00 */
[----:B------:R1:W-:Y:S01]  /*16f0*/  STL.128 [R1+0x5c0], R16 ;  /* 0x0005c01001007387 */ /* 0x0003e20000100c00 */
[----:B0-----:R-:W-:Y:S01]  /*1700*/  IADD3 R2, P0, PT, R0, UR6, RZ ;  /* 0x0000000600027c10 */ /* 0x001fe2000ff1e0ff */
[----:B------:R-:W-:-:S03]  /*1710*/  VIADD R29, R1, 0x194 ;  /* 0x00000194011d7836 */ /* 0x000fc60000000000 */
[----:B------:R-:W-:Y:S01]  /*1720*/  IADD3.X R3, PT, PT, R28, UR7, RZ, P0, !PT ;  /* 0x000000071c037c10 */ /* 0x000fe200087fe4ff */
[----:B------:R-:W-:-:S08]  /*1730*/  UMOV UR6, 0xb0f8a ;  /* 0x000b0f8a00067882 */ /* 0x000fd00000000000 */
.L_x_14:
[----:B-1----:R-:W-:Y:S01]  /*1740*/  SHF.R.U32.HI R4, RZ, 0x2, R21 ;  /* 0x00000002ff047819 */ /* 0x002fe20000011615 */
[----:B------:R-:W-:Y:S01]  /*1750*/  IMAD.SHL.U32 R5, R31, 0x10, RZ ;  /* 0x000000101f057824 */ /* 0x000fe200078e00ff */
[----:B------:R-:W-:Y:S02]  /*1760*/  SHF.R.U32.HI R7, RZ, 0x2, R22 ;  /* 0x00000002ff077819 */ /* 0x000fe40000011616 */
[----:B------:R-:W-:Y:S01]  /*1770*/  LOP3.LUT R4, R4, R21, RZ, 0x3c, !PT ;  /* 0x0000001504047212 */ /* 0x000fe200078e3cff */
[----:B------:R-:W-:Y:S01]  /*1780*/  IMAD.MOV.U32 R21, RZ, RZ, R30 ;  /* 0x000000ffff157224 */ /* 0x000fe200078e001e */
[----:B------:R-:W-:-:S03]  /*1790*/  LOP3.LUT R7, R7, R22, RZ, 0x3c, !PT ;  /* 0x0000001607077212 */ /* 0x000fc600078e3cff */
[----:B------:R-:W-:-:S05]  /*17a0*/  IMAD.SHL.U32 R6, R4, 0x2, RZ ;  /* 0x0000000204067824 */ /* 0x000fca00078e00ff */
[----:B------:R-:W-:-:S04]  /*17b0*/  LOP3.LUT R6, R4, R6, R5, 0x96, !PT ;  /* 0x0000000604067212 */ /* 0x000fc800078e9605 */
[----:B------:R-:W-:Y:S01]  /*17c0*/  LOP3.LUT R5, R6, R31, RZ, 0x3c, !PT ;  /* 0x0000001f06057212 */ /* 0x000fe200078e3cff */
[----:B------:R-:W-:-:S04]  /*17d0*/  IMAD.SHL.U32 R6, R7, 0x2, RZ ;  /* 0x0000000207067824 */ /* 0x000fc800078e00ff */
[----:B------:R-:W-:-:S05]  /*17e0*/  IMAD.SHL.U32 R4, R5, 0x10, RZ ;  /* 0x0000001005047824 */ /* 0x000fca00078e00ff */
[----:B------:R-:W-:-:S04]  /*17f0*/  LOP3.LUT R4, R7, R6, R4, 0x96, !PT ;  /* 0x0000000607047212 */ /* 0x000fc800078e9604 */
[----:B------:R-:W-:Y:S01]  /*1800*/  LOP3.LUT R30, R4, R5, RZ, 0x3c, !PT ;  /* 0x00000005041e7212 */ /* 0x000fe200078e3cff */
[----:B------:R-:W-:-:S04]  /*1810*/  IMAD.IADD R4, R5, 0x1, R20 ;  /* 0x0000000105047824 */ /* 0x000fc800078e0214 */
[----:B------:R-:W-:Y:S02]  /*1820*/  IMAD.IADD R6, R30, 0x1, R32 ;  /* 0x000000011e067824 */ /* 0x000fe400078e0220 */
[----:B------:R-:W-:-:S04]  /*1830*/  IMAD.HI.U32 R4, R4, -0x33333333, RZ ;  /* 0xcccccccd04047827 */ /* 0x000fc800078e00ff */
[----:B------:R-:W-:-:S05]  /*1840*/  IMAD.HI.U32 R6, R6, -0x33333333, RZ ;  /* 0xcccccccd06067827 */ /* 0x000fca00078e00ff */
[----:B------:R-:W-:Y:S02]  /*1850*/  SHF.R.U32.HI R7, RZ, 0x6, R6 ;  /* 0x00000006ff077819 */ /* 0x000fe40000011606 */
[----:B------:R-:W-:-:S03]  /*1860*/  SHF.R.U32.HI R6, RZ, 0x6, R4 ;  /* 0x00000006ff067819 */ /* 0x000fc60000011604 */
[----:B------:R-:W-:Y:S02]  /*1870*/  IMAD R4, R7, -0x50, R30 ;  /* 0xffffffb007047824 */ /* 0x000fe400078e021e */
[----:B------:R-:W-:-:S03]  /*1880*/  IMAD R7, R6, -0x50, R5 ;  /* 0xffffffb006077824 */ /* 0x000fc600078e0205 */
[----:B------:R-:W-:Y:S02]  /*1890*/  IADD3 R15, PT, PT, R1, R4, R32 ;  /* 0x00000004010f7210 */ /* 0x000fe40007ffe020 */
[----:B------:R-:W-:-:S04]  /*18a0*/  IADD3 R4, PT, PT, R32, -0x587c5, R7 ;  /* 0xfffa783b20047810 */ /* 0x000fc80007ffe007 */
[----:B------:R-:W2:Y:S01]  /*18b0*/  LDL.U8 R15, [R15+0x580] ;  /* 0x000580000f0f7983 */ /* 0x000ea20000100000 */
[----:B------:R-:W-:-:S06]  /*18c0*/  IMAD.IADD R14, R1, 0x1, R4 ;  /* 0x00000001010e7824 */ /* 0x000fcc00078e0204 */
[----:B------:R-:W3:Y:S01]  /*18d0*/  LDL.U8 R14, [R14+0x580] ;  /* 0x000580000e0e7983 */ /* 0x000ee20000100000 */
[----:B------:R-:W-:Y:S01]  /*18e0*/  SHF.R.U32.HI R4, RZ, 0x2, R23 ;  /* 0x00000002ff047819 */ /* 0x000fe20000011617 */
[----:B------:R-:W-:Y:S02]  /*18f0*/  IMAD.SHL.U32 R7, R30, 0x10, RZ ;  /* 0x000000101e077824 */ /* 0x000fe400078e00ff */
[----:B------:R-:W-:Y:S01]  /*1900*/  IMAD.MOV.U32 R22, RZ, RZ, R31 ;  /* 0x000000ffff167224 */ /* 0x000fe200078e001f */
[----:B------:R-:W-:-:S05]  /*1910*/  LOP3.LUT R4, R4, R23, RZ, 0x3c, !PT ;  /* 0x0000001704047212 */ /* 0x000fca00078e3cff */
[----:B------:R-:W-:-:S05]  /*1920*/  IMAD.SHL.U32 R6, R4, 0x2, RZ ;  /* 0x0000000204067824 */ /* 0x000fca00078e00ff */
[----:B------:R-:W-:-:S04]  /*1930*/  LOP3.LUT R7, R4, R6, R7, 0x96, !PT ;  /* 0x0000000604077212 */ /* 0x000fc800078e9607 */
[----:B------:R-:W-:-:S05]  /*1940*/  LOP3.LUT R31, R7, R30, RZ, 0x3c, !PT ;  /* 0x0000001e071f7212 */ /* 0x000fca00078e3cff */
[----:B------:R-:W-:-:S04]  /*1950*/  IMAD.IADD R4, R31, 0x1, R34 ;  /* 0x000000011f047824 */ /* 0x000fc800078e0222 */
[----:B------:R-:W-:-:S05]  /*1960*/  IMAD.HI.U32 R4, R4, -0x33333333, RZ ;  /* 0xcccccccd04047827 */ /* 0x000fca00078e00ff */
[----:B------:R-:W-:-:S05]  /*1970*/  SHF.R.U32.HI R4, RZ, 0x3, R4 ;  /* 0x00000003ff047819 */ /* 0x000fca0000011604 */
[----:B------:R-:W-:-:S04]  /*1980*/  IMAD R7, R4, -0xa, R31 ;  /* 0xfffffff604077824 */ /* 0x000fc800078e021f */
[----:B------:R-:W-:-:S04]  /*1990*/  IMAD.IADD R7, R7, 0x1, R32 ;  /* 0x0000000107077824 */ /* 0x000fc800078e0220 */
[C---:B------:R-:W-:Y:S01]  /*19a0*/  VIADD R4, R7.reuse, 0x587c5 ;  /* 0x000587c507047836 */ /* 0x040fe20000000000 */
[----:B------:R-:W-:-:S04]  /*19b0*/  ISETP.NE.AND P0, PT, R7, -0x587c5, PT ;  /* 0xfffa783b0700780c */ /* 0x000fc80003f05270 */
[C---:B------:R-:W-:Y:S02]  /*19c0*/  ISETP.GT.U32.AND P6, PT, R4.reuse, 0x1, PT ;  /* 0x000000010400780c */ /* 0x040fe40003fc4070 */
[C---:B------:R-:W-:Y:S02]  /*19d0*/  ISETP.GT.U32.AND P5, PT, R4.reuse, 0x2, PT ;  /* 0x000000020400780c */ /* 0x040fe40003fa4070 */
[C---:B------:R-:W-:Y:S02]  /*19e0*/  ISETP.GT.U32.AND P4, PT, R4.reuse, 0x3, PT ;  /* 0x000000030400780c */ /* 0x040fe40003f84070 */
[C---:B------:R-:W-:Y:S02]  /*19f0*/  ISETP.GT.U32.AND P3, PT, R4.reuse, 0x4, PT ;  /* 0x000000040400780c */ /* 0x040fe40003f64070 */
[C---:B------:R-:W-:Y:S02]  /*1a00*/  ISETP.GT.U32.AND P2, PT, R4.reuse, 0x5, PT ;  /* 0x000000050400780c */ /* 0x040fe40003f44070 */
[----:B------:R-:W-:Y:S01]  /*1a10*/  ISETP.GT.U32.AND P1, PT, R4, 0x6, PT ;  /* 0x000000060400780c */ /* 0x000fe20003f24070 */
[C---:B--2---:R-:W-:Y:S01]  /*1a20*/  IMAD.WIDE.U32 R6, R15.reuse, 0xa, R2 ;  /* 0x0000000a0f067825 */ /* 0x044fe200078e0002 */
[----:B---3--:R-:W-:-:S02]  /*1a30*/  SEL R8, R15, R14, !P0 ;  /* 0x0000000e0f087207 */ /* 0x008fc40004000000 */
[-C--:B------:R-:W-:Y:S02]  /*1a40*/  SEL R9, R14, R15.reuse, P6 ;  /* 0x0000000f0e097207 */ /* 0x080fe40003000000 */
[----:B------:R-:W-:Y:S02]  /*1a50*/  LOP3.LUT R13, R8, 0xff, RZ, 0xc0, !PT ;  /* 0x000000ff080d7812 */ /* 0x000fe400078ec0ff */
[-C--:B------:R-:W-:Y:S02]  /*1a60*/  SEL R8, R14, R15.reuse, P5 ;  /* 0x0000000f0e087207 */ /* 0x080fe40002800000 */
[C---:B------:R-:W-:Y:S02]  /*1a70*/  ISETP.GT.U32.AND P0, PT, R4.reuse, 0x7, PT ;  /* 0x000000070400780c */ /* 0x040fe40003f04070 */
[----:B------:R-:W-:Y:S02]  /*1a80*/  ISETP.GT.U32.AND P6, PT, R4, 0x8, PT ;  /* 0x000000080400780c */ /* 0x000fe40003fc4070 */
[----:B------:R-:W-:Y:S01]  /*1a90*/  LOP3.LUT R9, R9, 0xff, RZ, 0xc0, !PT ;  /* 0x000000ff09097812 */ /* 0x000fe200078ec0ff */
[----:B------:R0:W2:Y:S01]  /*1aa0*/  LDG.E.U8 R4, desc[UR8][R6.64] ;  /* 0x0000000806047981 */ /* 0x0000a2000c1e1100 */
[----:B------:R-:W-:Y:S01]  /*1ab0*/  SEL R10, R14, R15, P4 ;  /* 0x0000000f0e0a7207 */ /* 0x000fe20002000000 */
[----:B------:R-:W-:Y:S01]  /*1ac0*/  IMAD.WIDE.U32 R12, R13, 0xa, R2 ;  /* 0x0000000a0d0c7825 */ /* 0x000fe200078e0002 */
[----:B------:R-:W-:-:S02]  /*1ad0*/  LOP3.LUT R11, R8, 0xff, RZ, 0xc0, !PT ;  /* 0x000000ff080b7812 */ /* 0x000fc400078ec0ff */
[CC--:B------:R-:W-:Y:S02]  /*1ae0*/  SEL R16, R14.reuse, R15.reuse, P3 ;  /* 0x0000000f0e107207 */ /* 0x0c0fe40001800000 */
[CC--:B------:R-:W-:Y:S01]  /*1af0*/  SEL R17, R14.reuse, R15.reuse, P2 ;  /* 0x0000000f0e117207 */ /* 0x0c0fe20001000000 */
[----:B------:R1:W3:Y:S01]  /*1b00*/  LDG.E.U8 R18, desc[UR8][R12.64] ;  /* 0x000000080c127981 */ /* 0x0002e2000c1e1100 */
[CC--:B------:R-:W-:Y:S01]  /*1b10*/  SEL R19, R14.reuse, R15.reuse, P1 ;  /* 0x0000000f0e137207 */ /* 0x0c0fe20000800000 */
[--C-:B0-----:R-:W-:Y:S01]  /*1b20*/  IMAD.WIDE.U32 R6, R9, 0xa, R2.reuse ;  /* 0x0000000a09067825 */ /* 0x101fe200078e0002 */
[CC--:B------:R-:W-:Y:S02]  /*1b30*/  SEL R24, R14.reuse, R15.reuse, P0 ;  /* 0x0000000f0e187207 */ /* 0x0c0fe40000000000 */
[----:B------:R-:W-:Y:S01]  /*1b40*/  SEL R14, R14, R15, P6 ;  /* 0x0000000f0e0e7207 */ /* 0x000fe20003000000 */
[----:B------:R-:W-:Y:S01]  /*1b50*/  IMAD.WIDE.U32 R8, R11, 0xa, R2 ;  /* 0x0000000a0b087825 */ /* 0x000fe200078e0002 */
[----:B------:R-:W-:-:S02]  /*1b60*/  LOP3.LUT R23, R10, 0xff, RZ, 0xc0, !PT ;  /* 0x000000ff0a177812 */ /* 0x000fc400078ec0ff */
[----:B------:R-:W-:Y:S02]  /*1b70*/  LOP3.LUT R15, R16, 0xff, RZ, 0xc0, !PT ;  /* 0x000000ff100f7812 */ /* 0x000fe400078ec0ff */
[----:B------:R-:W-:Y:S01]  /*1b80*/  LOP3.LUT R17, R17, 0xff, RZ, 0xc0, !PT ;  /* 0x000000ff11117812 */ /* 0x000fe200078ec0ff */
[--C-:B------:R-:W-:Y:S01]  /*1b90*/  IMAD.WIDE.U32 R10, R23, 0xa, R2.reuse ;  /* 0x0000000a170a7825 */ /* 0x100fe200078e0002 */
[----:B------:R-:W-:Y:S01]  /*1ba0*/  LOP3.LUT R19, R19, 0xff, RZ, 0xc0, !PT ;  /* 0x000000ff13137812 */ /* 0x000fe200078ec0ff */
[----:B------:R0:W3:Y:S01]  /*1bb0*/  LDG.E.U8 R23, desc[UR8][R6.64] ;  /* 0x0000000806177981 */ /* 0x0000e2000c1e1100 */
[----:B------:R-:W-:Y:S02]  /*1bc0*/  LOP3.LUT R27, R24, 0xff, RZ, 0xc0, !PT ;  /* 0x000000ff181b7812 */ /* 0x000fe400078ec0ff */
[----:B------:R-:W-:Y:S01]  /*1bd0*/  LOP3.LUT R33, R14, 0xff, RZ, 0xc0, !PT ;  /* 0x000000ff0e217812 */ /* 0x000fe200078ec0ff */
[----:B------:R4:W5:Y:S01]  /*1be0*/  LDG.E.U8 R25, desc[UR8][R8.64] ;  /* 0x0000000808197981 */ /* 0x000962000c1e1100 */
[----:B------:R-:W-:-:S03]  /*1bf0*/  IMAD.WIDE.U32 R14, R15, 0xa, R2 ;  /* 0x0000000a0f0e7825 */ /* 0x000fc600078e0002 */
[----:B------:R-:W5:Y:S01]  /*1c00*/  LDG.E.U8 R10, desc[UR8][R10.64] ;  /* 0x000000080a0a7981 */ /* 0x000f62000c1e1100 */
[----:B------:R-:W-:-:S03]  /*1c10*/  IMAD.WIDE.U32 R16, R17, 0xa, R2 ;  /* 0x0000000a11107825 */ /* 0x000fc600078e0002 */
[----:B------:R-:W2:Y:S01]  /*1c20*/  LDG.E.U8 R14, desc[UR8][R14.64] ;  /* 0x000000080e0e7981 */ /* 0x000ea2000c1e1100 */
[----:B-1----:R-:W-:-:S03]  /*1c30*/  IMAD.WIDE.U32 R12, R19, 0xa, R2 ;  /* 0x0000000a130c7825 */ /* 0x002fc600078e0002 */
[----:B------:R-:W2:Y:S01]  /*1c40*/  LDG.E.U8 R17, desc[UR8][R16.64] ;  /* 0x0000000810117981 */ /* 0x000ea2000c1e1100 */
[----:B0-----:R-:W-:-:S03]  /*1c50*/  IMAD.WIDE.U32 R6, R27, 0xa, R2 ;  /* 0x0000000a1b067825 */ /* 0x001fc600078e0002 */
[----:B------:R-:W2:Y:S01]  /*1c60*/  LDG.E.U8 R12, desc[UR8][R12.64] ;  /* 0x000000080c0c7981 */ /* 0x000ea2000c1e1100 */
[----:B----4-:R-:W-:-:S03]  /*1c70*/  IMAD.WIDE.U32 R8, R33, 0xa, R2 ;  /* 0x0000000a21087825 */ /* 0x010fc600078e0002 */
[----:B------:R-:W4:Y:S04]  /*1c80*/  LDG.E.U8 R7, desc[UR8][R6.64] ;  /* 0x0000000806077981 */ /* 0x000f28000c1e1100 */
[----:B------:R-:W4:Y:S01]  /*1c90*/  LDG.E.U8 R9, desc[UR8][R8.64] ;  /* 0x0000000808097981 */ /* 0x000f22000c1e1100 */
[----:B------:R-:W-:-:S04]  /*1ca0*/  UIADD3 UR6, UPT, UPT, UR6, 0x10974f, URZ ;  /* 0x0010974f06067890 */ /* 0x000fc8000fffe0ff */
[----:B------:R-:W-:Y:S01]  /*1cb0*/  UISETP.NE.AND UP0, UPT, UR6, 0x6862a66, UPT ;  /* 0x06862a660600788c */ /* 0x000fe2000bf05270 */
[----:B------:R-:W-:Y:S02]  /*1cc0*/  VIADD R20, R20, 0x10974f ;  /* 0x0010974f14147836 */ /* 0x000fe40000000000 */
[----:B------:R-:W-:Y:S02]  /*1cd0*/  VIADD R34, R34, 0x10974f ;  /* 0x0010974f22227836 */ /* 0x000fe40000000000 */
[----:B------:R-:W-:Y:S01]  /*1ce0*/  VIADD R32, R32, 0x10974f ;  /* 0x0010974f20207836 */ /* 0x000fe20000000000 */
[----:B---3--:R-:W-:Y:S01]  /*1cf0*/  PRMT R18, R23, 0x7604, R18 ;  /* 0x0000760417127816 */ /* 0x008fe20000000012 */
[----:B------:R-:W-:Y:S01]  /*1d00*/  IMAD.MOV.U32 R23, RZ, RZ, R5 ;  /* 0x000000ffff177224 */ /* 0x000fe200078e0005 */
[----:B-----5:R-:W-:-:S03]  /*1d10*/  PRMT R10, R10, 0x7604, R25 ;  /* 0x000076040a0a7816 */ /* 0x020fc60000000019 */
[----:B------:R-:W-:Y:S01]  /*1d20*/  STL.U16 [R29+-0x4], R18 ;  /* 0xfffffc121d007387 */ /* 0x000fe20000100400 */
[----:B--2---:R-:W-:-:S03]  /*1d30*/  PRMT R24, R17, 0x7604, R14 ;  /* 0x0000760411187816 */ /* 0x004fc6000000000e */
[----:B------:R-:W-:Y:S01]  /*1d40*/  STL.U16 [R29+-0x2], R10 ;  /* 0xfffffe0a1d007387 */ /* 0x000fe20000100400 */
[----:B----4-:R-:W-:Y:S02]  /*1d50*/  PRMT R26, R7, 0x7604, R12 ;  /* 0x00007604071a7816 */ /* 0x010fe4000000000c */
[----:B------:R-:W-:Y:S01]  /*1d60*/  PRMT R4, R4, 0x7604, R9 ;  /* 0x0000760404047816 */ /* 0x000fe20000000009 */
[----:B------:R-:W-:Y:S04]  /*1d70*/  STL.U16 [R29], R24 ;  /* 0x000000181d007387 */ /* 0x000fe80000100400 */
[----:B------:R-:W-:Y:S04]  /*1d80*/  STL.U16 [R29+0x2], R26 ;  /* 0x0000021a1d007387 */ /* 0x000fe80000100400 */
[----:B------:R0:W-:Y:S02]  /*1d90*/  STL.U16 [R29+0x4], R4 ;  /* 0x000004041d007387 */ /* 0x0001e40000100400 */
[----:B0-----:R-:W-:Y:S01]  /*1da0*/  VIADD R29, R29, 0xa ;  /* 0x0000000a1d1d7836 */ /* 0x001fe20000000000 */
[----:B------:R-:W-:Y:S06]  /*1db0*/  BRA.U UP0, `(.L_x_14) ;  /* 0xfffffff900607547 */ /* 0x000fec000b83ffff */
[----:B------:R0:W-:Y:S01]  /*1dc0*/  STS [UR5+0x54], R21 ;  /* 0x00005415ff007988 */ /* 0x0001e20008000805 */
[----:B------:R-:W-:Y:S02]  /*1dd0*/  IMAD.MOV.U32 R23, RZ, RZ, R5 ;  /* 0x000000ffff177224 */ /* 0x000fe400078e0005 */
[----:B------:R-:W-:Y:S01]  /*1de0*/  VIADD R20, R32, 0xfff4f076 ;  /* 0xfff4f07620147836 */ /* 0x000fe20000000000 */
[----:B------:R0:W-:Y:S01]  /*1df0*/  STS [UR5+0x58], R22 ;  /* 0x00005816ff007988 */ /* 0x0001e20008000805 */
[----:B------:R-:W-:Y:S01]  /*1e00*/  IMAD.U32 R3, RZ, RZ, UR4 ;  /* 0x00000004ff037e24 */ /* 0x000fe2000f8e00ff */
[----:B------:R-:W-:-:S06]  /*1e10*/  UMOV UR4, 0x10974f ;  /* 0x0010974f00047882 */ /* 0x000fcc0000000000 */
.L_x_19:
[----:B0-----:R-:W-:Y:S01]  /*1e20*/  SHF.R.U32.HI R2, RZ, 0x2, R21 ;  /* 0x00000002ff027819 */ /* 0x001fe20000011615 */
[----:B------:R-:W-:-:S03]  /*1e30*/  IMAD.SHL.U32 R5, R31, 0x10, RZ ;  /* 0x000000101f057824 */ /* 0x000fc600078e00ff */
[----:B------:R-:W-:-:S05]  /*1e40*/  LOP3.LUT R2, R2, R21, RZ, 0x3c, !PT ;  /* 0x0000001502027212 */ /* 0x000fca00078e3cff */
[----:B------:R-:W-:-:S05]  /*1e50*/  IMAD.SHL.U32 R4, R2, 0x2, RZ ;  /* 0x0000000202047824 */ /* 0x000fca00078e00ff */
[----:B------:R-:W-:Y:S01]  /*1e60*/  LOP3.LUT R4, R2, R4, R5, 0x96, !PT ;  /* 0x0000000402047212 */ /* 0x000fe200078e9605 */
[----:B------:R-:W-:-:S03]  /*1e70*/  VIADD R5, R20, 0x587c5 ;  /* 0x000587c514057836 */ /* 0x000fc60000000000 */
[----:B------:R-:W-:Y:S01]  /*1e80*/  LOP3.LUT R10, R4, R31, RZ, 0x3c, !PT ;  /* 0x0000001f040a7212 */ /* 0x000fe200078e3cff */
[----:B------:R-:W-:-:S04]  /*1e90*/  IMAD.MOV.U32 R4, RZ, RZ, 0x2f800000 ;  /* 0x2f800000ff047424 */ /* 0x000fc800078e00ff */
[----:B------:R-:W-:Y:S02]  /*1ea0*/  IMAD.IADD R2, R10, 0x1, R5 ;  /* 0x000000010a027824 */ /* 0x000fe400078e0205 */
[----:B------:R-:W-:-:S03]  /*1eb0*/  IMAD.MOV.U32 R6, RZ, RZ, R10 ;  /* 0x000000ffff067224 */ /* 0x000fc600078e000a */
[----:B------:R-:W-:Y:S01]  /*1ec0*/  I2FP.F32.U32 R7, R2 ;  /* 0x0000000200077245 */ /* 0x000fe20000201000 */
[----:B------:R-:W-:-:S04]  /*1ed0*/  IMAD.MOV.U32 R2, RZ, RZ, R30 ;  /* 0x000000ffff027224 */ /* 0x000fc800078e001e */
[----:B------:R-:W-:-:S05]  /*1ee0*/  FFMA R7, R7, R4, 1.1641532182693481445e-10 ;  /* 0x2f00000007077423 */ /* 0x000fca0000000004 */
[----:B------:R-:W-:Y:S01]  /*1ef0*/  FSETP.GEU.AND P0, PT, R7, 0.80000001192092895508, PT ;  /* 0x3f4ccccd0700780b */ /* 0x000fe20003f0e000 */
[----:B------:R-:W-:-:S12]  /*1f00*/  IMAD.MOV.U32 R7, RZ, RZ, R31 ;  /* 0x000000ffff077224 */ /* 0x000fd800078e001f */
[----:B------:R-:W-:Y:S05]  /*1f10*/  @P0 BRA `(.L_x_15) ;  /* 0x00000000006c0947 */ /* 0x000fea0003800000 */
[----:B------:R-:W-:Y:S01]  /*1f20*/  SHF.R.U32.HI R5, RZ, 0x2, R22 ;  /* 0x00000002ff057819 */ /* 0x000fe20000011616 */
[----:B------:R-:W-:Y:S01]  /*1f30*/  IMAD.SHL.U32 R2, R10, 0x10, RZ ;  /* 0x000000100a027824 */ /* 0x000fe200078e00ff */
[----:B------:R-:W-:Y:S02]  /*1f40*/  SHF.R.U32.HI R8, RZ, 0x2, R23 ;  /* 0x00000002ff087819 */ /* 0x000fe40000011617 */
[----:B------:R-:W-:Y:S01]  /*1f50*/  LOP3.LUT R5, R5, R22, RZ, 0x3c, !PT ;  /* 0x0000001605057212 */ /* 0x000fe200078e3cff */
[----:B0-----:R-:W-:Y:S01]  /*1f60*/  IMAD.MOV.U32 R22, RZ, RZ, R30 ;  /* 0x000000ffff167224 */ /* 0x001fe200078e001e */
[----:B------:R-:W-:Y:S01]  /*1f70*/  LOP3.LUT R8, R8, R23, RZ, 0x3c, !PT ;  /* 0x0000001708087212 */ /* 0x000fe200078e3cff */
[----:B------:R-:W-:Y:S02]  /*1f80*/  IMAD.MOV.U32 R23, RZ, RZ, R31 ;  /* 0x000000ffff177224 */ /* 0x000fe400078e001f */
[----:B------:R-:W-:-:S05]  /*1f90*/  IMAD.SHL.U32 R6, R5, 0x2, RZ ;  /* 0x0000000205067824 */ /* 0x000fca00078e00ff */
[----:B------:R-:W-:-:S04]  /*1fa0*/  LOP3.LUT R2, R5, R6, R2, 0x96, !PT ;  /* 0x0000000605027212 */ /* 0x000fc800078e9602 */
[----:B------:R-:W-:Y:S01]  /*1fb0*/  LOP3.LUT R7, R2, R10, RZ, 0x3c, !PT ;  /* 0x0000000a02077212 */ /* 0x000fe200078e3cff */
[----:B------:R-:W-:-:S04]  /*1fc0*/  IMAD.SHL.U32 R2, R8, 0x2, RZ ;  /* 0x0000000208027824 */ /* 0x000fc800078e00ff */
[----:B------:R-:W-:-:S05]  /*1fd0*/  IMAD.SHL.U32 R5, R7, 0x10, RZ ;  /* 0x0000001007057824 */ /* 0x000fca00078e00ff */
[----:B------:R-:W-:Y:S01]  /*1fe0*/  LOP3.LUT R2, R8, R2, R5, 0x96, !PT ;  /* 0x0000000208027212 */ /* 0x000fe200078e9605 */
[C---:B------:R-:W-:Y:S01]  /*1ff0*/  VIADD R5, R20.reuse, 0x10974f ;  /* 0x0010974f14057836 */ /* 0x040fe20000000000 */
[----:B------:R-:W-:Y:S02]  /*2000*/  IADD3 R8, PT, PT, R20, 0xb0f8a, R7 ;  /* 0x000b0f8a14087810 */ /* 0x000fe40007ffe007 */
[----:B------:R-:W-:-:S05]  /*2010*/  LOP3.LUT R6, R2, R7, RZ, 0x3c, !PT ;  /* 0x0000000702067212 */ /* 0x000fca00078e3cff */
[C---:B------:R-:W-:Y:S02]  /*2020*/  IMAD.IADD R2, R6.reuse, 0x1, R5 ;  /* 0x0000000106027824 */ /* 0x040fe400078e0205 */
[----:B------:R-:W-:Y:S02]  /*2030*/  IMAD.IADD R20, R6, 0x1, R20 ;  /* 0x0000000106147824 */ /* 0x000fe400078e0214 */
[----:B------:R-:W-:-:S04]  /*2040*/  IMAD.HI.U32 R9, R2, -0x33333333, RZ ;  /* 0xcccccccd02097827 */ /* 0x000fc800078e00ff */
[----:B------:R-:W-:Y:S01]  /*2050*/  IMAD.HI.U32 R2, R8, -0x33333333, RZ ;  /* 0xcccccccd08027827 */ /* 0x000fe200078e00ff */
[----:B------:R-:W-:-:S04]  /*2060*/  SHF.R.U32.HI R11, RZ, 0x3, R9 ;  /* 0x00000003ff0b7819 */ /* 0x000fc80000011609 */
[----:B------:R-:W-:Y:S01]  /*2070*/  SHF.R.U32.HI R9, RZ, 0x4, R2 ;  /* 0x00000004ff097819 */ /* 0x000fe20000011602 */
[----:B------:R-:W-:-:S04]  /*2080*/  IMAD R2, R11, -0xa, R20 ;  /* 0xfffffff60b027824 */ /* 0x000fc800078e0214 */
[----:B------:R-:W-:Y:S01]  /*2090*/  IMAD R9, R9, -0x14, R8 ;  /* 0xffffffec09097824 */ /* 0x000fe200078e0208 */
[----:B------:R-:W-:Y:S01]  /*20a0*/  IADD3 R8, PT, PT, R1, UR4, R2 ;  /* 0x0000000401087c10 */ /* 0x000fe2000fffe002 */
[----:B------:R-:W-:-:S04]  /*20b0*/  IMAD.MOV.U32 R2, RZ, RZ, R10 ;  /* 0x000000ffff027224 */ /* 0x000fc800078e000a */
[----:B------:R1:W-:Y:S03]  /*20c0*/  STL.U8 [R8+0x190], R9 ;  /* 0x0001900908007387 */ /* 0x0003e60000100000 */
.L_x_15:
[----:B-1----:R-:W-:Y:S01]  /*20d0*/  SHF.R.U32.HI R9, RZ, 0x2, R22 ;  /* 0x00000002ff097819 */ /* 0x002fe20000011616 */
[----:B------:R-:W-:Y:S02]  /*20e0*/  IMAD.SHL.U32 R8, R6, 0x10, RZ ;  /* 0x0000001006087824 */ /* 0x000fe400078e00ff */
[----:B0-----:R-:W-:Y:S01]  /*20f0*/  IMAD.MOV.U32 R21, RZ, RZ, R7 ;  /* 0x000000ffff157224 */ /* 0x001fe200078e0007 */
[----:B------:R-:W-:-:S05]  /*2100*/  LOP3.LUT R9, R9, R22, RZ, 0x3c, !PT ;  /* 0x0000001609097212 */ /* 0x000fca00078e3cff */
[----:B------:R-:W-:-:S05]  /*2110*/  IMAD.SHL.U32 R10, R9, 0x2, RZ ;  /* 0x00000002090a7824 */ /* 0x000fca00078e00ff */
[----:B------:R-:W-:Y:S01]  /*2120*/  LOP3.LUT R9, R9, R10, R8, 0x96, !PT ;  /* 0x0000000a09097212 */ /* 0x000fe200078e9608 */
[----:B------:R-:W-:Y:S02]  /*2130*/  VIADD R8, R5, 0x587c5 ;  /* 0x000587c505087836 */ /* 0x000fe40000000000 */
[----:B------:R-:W-:Y:S01]  /*2140*/  IMAD.MOV.U32 R10, RZ, RZ, R6 ;  /* 0x000000ffff0a7224 */ /* 0x000fe200078e0006 */
[----:B------:R-:W-:-:S05]  /*2150*/  LOP3.LUT R13, R9, R6, RZ, 0x3c, !PT ;  /* 0x00000006090d7212 */ /* 0x000fca00078e3cff */
[----:B------:R-:W-:-:S05]  /*2160*/  IMAD.IADD R9, R13, 0x1, R8 ;  /* 0x000000010d097824 */ /* 0x000fca00078e0208 */
[----:B------:R-:W-:-:S05]  /*2170*/  I2FP.F32.U32 R9, R9 ;  /* 0x0000000900097245 */ /* 0x000fca0000201000 */
[----:B------:R-:W-:-:S05]  /*2180*/  FFMA R9, R9, R4, 1.1641532182693481445e-10 ;  /* 0x2f00000009097423 */ /* 0x000fca0000000004 */
[----:B------:R-:W-:Y:S01]  /*2190*/  FSETP.GEU.AND P0, PT, R9, 0.80000001192092895508, PT ;  /* 0x3f4ccccd0900780b */ /* 0x000fe20003f0e000 */
[----:B------:R-:W-:-:S12]  /*21a0*/  IMAD.MOV.U32 R9, RZ, RZ, R13 ;  /* 0x000000ffff097224 */ /* 0x000fd800078e000d */
[----:B------:R-:W-:Y:S05]  /*21b0*/  @P0 BRA `(.L_x_16) ;  /* 0x0000000000680947 */ /* 0x000fea0003800000 */
[----:B------:R-:W-:Y:S01]  /*21c0*/  SHF.R.U32.HI R8, RZ, 0x2, R23 ;  /* 0x00000002ff087819 */ /* 0x000fe20000011617 */
[----:B------:R-:W-:Y:S01]  /*21d0*/  IMAD.MOV.U32 R21, RZ, RZ, R13 ;  /* 0x000000ffff157224 */ /* 0x000fe200078e000d */
[----:B------:R-:W-:Y:S02]  /*21e0*/  SHF.R.U32.HI R9, RZ, 0x2, R2 ;  /* 0x00000002ff097819 */ /* 0x000fe40000011602 */
[----:B------:R-:W-:Y:S01]  /*21f0*/  LOP3.LUT R11, R8, R23, RZ, 0x3c, !PT ;  /* 0x00000017080b7212 */ /* 0x000fe200078e3cff */
[----:B------:R-:W-:Y:S01]  /*2200*/  IMAD.SHL.U32 R8, R13, 0x10, RZ ;  /* 0x000000100d087824 */ /* 0x000fe200078e00ff */
        /* <DEDUP_REMOVED lines=10> */
[----:B------:R-:W-:-:S03]  /*22b0*/  LOP3.LUT R9, R9, R10, RZ, 0x3c, !PT ;  /* 0x0000000a09097212 */ /* 0x000fc600078e3cff */
[----:B------:R-:W-:-:S04]  /*22c0*/  IMAD.HI.U32 R2, R5, -0x33333333, RZ ;  /* 0xcccccccd05027827 */ /* 0x000fc800078e00ff */
[----:B------:R-:W-:Y:S01]  /*22d0*/  IMAD.IADD R11, R9, 0x1, R8 ;  /* 0x00000001090b7824 */ /* 0x000fe200078e0208 */
[----:B------:R-:W-:-:S03]  /*22e0*/  SHF.R.U32.HI R2, RZ, 0x4, R2 ;  /* 0x00000004ff027819 */ /* 0x000fc60000011602 */
[----:B------:R-:W-:-:S04]  /*22f0*/  IMAD.HI.U32 R12, R11, -0x33333333, RZ ;  /* 0xcccccccd0b0c7827 */ /* 0x000fc800078e00ff */
[----:B------:R-:W-:Y:S01]  /*2300*/  IMAD R5, R2, -0x14, R5 ;  /* 0xffffffec02057824 */ /* 0x000fe200078e0205 */
[----:B------:R-:W-:Y:S01]  /*2310*/  SHF.R.U32.HI R12, RZ, 0x3, R12 ;  /* 0x00000003ff0c7819 */ /* 0x000fe2000001160c */
[----:B------:R-:W-:-:S04]  /*2320*/  IMAD.MOV.U32 R2, RZ, RZ, R6 ;  /* 0x000000ffff027224 */ /* 0x000fc800078e0006 */
[----:B------:R-:W-:-:S04]  /*2330*/  IMAD R12, R12, -0xa, R11 ;  /* 0xfffffff60c0c7824 */ /* 0x000fc800078e020b */
[----:B------:R-:W-:-:S05]  /*2340*/  IMAD.IADD R12, R12, 0x1, R3 ;  /* 0x000000010c0c7824 */ /* 0x000fca00078e0203 */
[----:B------:R0:W-:Y:S02]  /*2350*/  STL.U8 [R12+0xa], R5 ;  /* 0x00000a050c007387 */ /* 0x0001e40000100000 */
.L_x_16:
[----:B------:R-:W-:Y:S01]  /*2360*/  SHF.R.U32.HI R6, RZ, 0x2, R23 ;  /* 0x00000002ff067819 */ /* 0x000fe20000011617 */
[----:B0-----:R-:W-:Y:S02]  /*2370*/  IMAD.SHL.U32 R5, R9, 0x10, RZ ;  /* 0x0000001009057824 */ /* 0x001fe400078e00ff */
[----:B------:R-:W-:Y:S01]  /*2380*/  IMAD.MOV.U32 R22, RZ, RZ, R10 ;  /* 0x000000ffff167224 */ /* 0x000fe200078e000a */
[----:B------:R-:W-:-:S05]  /*2390*/  LOP3.LUT R6, R6, R23, RZ, 0x3c, !PT ;  /* 0x0000001706067212 */ /* 0x000fca00078e3cff */
[----:B------:R-:W-:-:S05]  /*23a0*/  IMAD.SHL.U32 R7, R6, 0x2, RZ ;  /* 0x0000000206077824 */ /* 0x000fca00078e00ff */
[----:B------:R-:W-:Y:S01]  /*23b0*/  LOP3.LUT R6, R6, R7, R5, 0x96, !PT ;  /* 0x0000000706067212 */ /* 0x000fe200078e9605 */
[----:B------:R-:W-:-:S03]  /*23c0*/  VIADD R5, R8, 0x587c5 ;  /* 0x000587c508057836 */ /* 0x000fc60000000000 */
[----:B------:R-:W-:-:S05]  /*23d0*/  LOP3.LUT R14, R6, R9, RZ, 0x3c, !PT ;  /* 0x00000009060e7212 */ /* 0x000fca00078e3cff */
[----:B------:R-:W-:-:S05]  /*23e0*/  IMAD.IADD R6, R14, 0x1, R5 ;  /* 0x000000010e067824 */ /* 0x000fca00078e0205 */
[----:B------:R-:W-:Y:S01]  /*23f0*/  I2FP.F32.U32 R7, R6 ;  /* 0x0000000600077245 */ /* 0x000fe20000201000 */
[----:B------:R-:W-:-:S04]  /*2400*/  IMAD.MOV.U32 R6, RZ, RZ, R14 ;  /* 0x000000ffff067224 */ /* 0x000fc800078e000e */
        /* <DEDUP_REMOVED lines=21> */
[----:B------:R-:W-:-:S04]  /*2560*/  IMAD.IADD R12, R6, 0x1, R5 ;  /* 0x00000001060c7824 */ /* 0x000fc800078e0205 */
[----:B------:R-:W-:-:S05]  /*2570*/  IMAD.HI.U32 R11, R12, -0x33333333, RZ ;  /* 0xcccccccd0c0b7827 */ /* 0x000fca00078e00ff */
[----:B------:R-:W-:Y:S02]  /*2580*/  SHF.R.U32.HI R13, RZ, 0x3, R11 ;  /* 0x00000003ff0d7819 */ /* 0x000fe4000001160b */
[----:B------:R-:W-:Y:S01]  /*2590*/  SHF.R.U32.HI R11, RZ, 0x4, R2 ;  /* 0x00000004ff0b7819 */ /* 0x000fe20000011602 */
[----:B------:R-:W-:Y:S02]  /*25a0*/  IMAD.MOV.U32 R2, RZ, RZ, R10 ;  /* 0x000000ffff027224 */ /* 0x000fe400078e000a */
[----:B------:R-:W-:Y:S02]  /*25b0*/  IMAD R12, R13, -0xa, R12 ;  /* 0xfffffff60d0c7824 */ /* 0x000fe400078e020c */
[----:B------:R-:W-:Y:S02]  /*25c0*/  IMAD R11, R11, -0x14, R8 ;  /* 0xffffffec0b0b7824 */ /* 0x000fe400078e0208 */
[----:B------:R-:W-:-:S05]  /*25d0*/  IMAD.IADD R12, R12, 0x1, R3 ;  /* 0x000000010c0c7824 */ /* 0x000fca00078e0203 */
[----:B------:R0:W-:Y:S02]  /*25e0*/  STL.U8 [R12+0x14], R11 ;  /* 0x0000140b0c007387 */ /* 0x0001e40000100000 */
.L_x_17:
[----:B------:R-:W-:Y:S01]  /*25f0*/  SHF.R.U32.HI R9, RZ, 0x2, R2 ;  /* 0x00000002ff097819 */ /* 0x000fe20000011602 */
[----:B------:R-:W-:Y:S02]  /*2600*/  VIADD R20, R5, 0x587c5 ;  /* 0x000587c505147836 */ /* 0x000fe40000000000 */
[----:B------:R-:W-:Y:S01]  /*2610*/  IMAD.MOV.U32 R30, RZ, RZ, R6 ;  /* 0x000000ffff1e7224 */ /* 0x000fe200078e0006 */
[----:B------:R-:W-:Y:S01]  /*2620*/  LOP3.LUT R9, R9, R2, RZ, 0x3c, !PT ;  /* 0x0000000209097212 */ /* 0x000fe200078e3cff */
[----:B------:R-:W-:Y:S02]  /*2630*/  IMAD.SHL.U32 R2, R6, 0x10, RZ ;  /* 0x0000001006027824 */ /* 0x000fe400078e00ff */
[----:B------:R-:W-:Y:S02]  /*2640*/  IMAD.MOV.U32 R23, RZ, RZ, R7 ;  /* 0x000000ffff177224 */ /* 0x000fe400078e0007 */
[----:B------:R-:W-:-:S05]  /*2650*/  IMAD.SHL.U32 R8, R9, 0x2, RZ ;  /* 0x0000000209087824 */ /* 0x000fca00078e00ff */
[----:B------:R-:W-:-:S04]  /*2660*/  LOP3.LUT R9, R9, R8, R2, 0x96, !PT ;  /* 0x0000000809097212 */ /* 0x000fc800078e9602 */
[----:B0-----:R-:W-:-:S05]  /*2670*/  LOP3.LUT R11, R9, R6, RZ, 0x3c, !PT ;  /* 0x00000006090b7212 */ /* 0x001fca00078e3cff */
[----:B------:R-:W-:Y:S02]  /*2680*/  IMAD.IADD R2, R11, 0x1, R20 ;  /* 0x000000010b027824 */ /* 0x000fe400078e0214 */
[----:B------:R-:W-:-:S03]  /*2690*/  IMAD.MOV.U32 R31, RZ, RZ, R11 ;  /* 0x000000ffff1f7224 */ /* 0x000fc600078e000b */
[----:B------:R-:W-:-:S05]  /*26a0*/  I2FP.F32.U32 R9, R2 ;  /* 0x0000000200097245 */ /* 0x000fca0000201000 */
[----:B------:R-:W-:-:S05]  /*26b0*/  FFMA R9, R9, R4, 1.1641532182693481445e-10 ;  /* 0x2f00000009097423 */ /* 0x000fca0000000004 */
[----:B------:R-:W-:-:S13]  /*26c0*/  FSETP.GEU.AND P0, PT, R9, 0.80000001192092895508, PT ;  /* 0x3f4ccccd0900780b */ /* 0x000fda0003f0e000 */
[----:B------:R-:W-:Y:S05]  /*26d0*/  @P0 BRA `(.L_x_18) ;  /* 0x0000000000680947 */ /* 0x000fea0003800000 */
[----:B------:R-:W-:Y:S01]  /*26e0*/  SHF.R.U32.HI R2, RZ, 0x2, R21 ;  /* 0x00000002ff027819 */ /* 0x000fe20000011615 */
[----:B------:R-:W-:Y:S01]  /*26f0*/  VIADD R20, R5, 0x10974f ;  /* 0x0010974f05147836 */ /* 0x000fe20000000000 */
[----:B------:R-:W-:Y:S01]  /*2700*/  SHF.R.U32.HI R13, RZ, 0x2, R22 ;  /* 0x00000002ff0d7819 */ /* 0x000fe20000011616 */
[----:B------:R-:W-:Y:S01]  /*2710*/  IMAD.MOV.U32 R23, RZ, RZ, R11 ;  /* 0x000000ffff177224 */ /* 0x000fe200078e000b */
[----:B------:R-:W-:Y:S01]  /*2720*/  LOP3.LUT R9, R2, R21, RZ, 0x3c, !PT ;  /* 0x0000001502097212 */ /* 0x000fe200078e3cff */
[----:B------:R-:W-:Y:S01]  /*2730*/  IMAD.SHL.U32 R2, R11, 0x10, RZ ;  /* 0x000000100b027824 */ /* 0x000fe200078e00ff */
[----:B------:R-:W-:Y:S01]  /*2740*/  LOP3.LUT R13, R13, R22, RZ, 0x3c, !PT ;  /* 0x000000160d0d7212 */ /* 0x000fe200078e3cff */
[----:B------:R-:W-:Y:S02]  /*2750*/  IMAD.MOV.U32 R22, RZ, RZ, R6 ;  /* 0x000000ffff167224 */ /* 0x000fe400078e0006 */
[----:B------:R-:W-:Y:S02]  /*2760*/  IMAD.SHL.U32 R4, R9, 0x2, RZ ;  /* 0x0000000209047824 */ /* 0x000fe400078e00ff */
[----:B------:R-:W-:-:S02]  /*2770*/  IMAD.SHL.U32 R31, R13, 0x2, RZ ;  /* 0x000000020d1f7824 */ /* 0x000fc400078e00ff */
[----:B------:R-:W-:Y:S01]  /*2780*/  IMAD.MOV.U32 R21, RZ, RZ, R7 ;  /* 0x000000ffff157224 */ /* 0x000fe200078e0007 */
[----:B------:R-:W-:-:S04]  /*2790*/  LOP3.LUT R2, R9, R4, R2, 0x96, !PT ;  /* 0x0000000409027212 */ /* 0x000fc800078e9602 */
[----:B------:R-:W-:-:S04]  /*27a0*/  LOP3.LUT R30, R2, R11, RZ, 0x3c, !PT ;  /* 0x0000000b021e7212 */ /* 0x000fc800078e3cff */
[----:B------:R-:W-:Y:S01]  /*27b0*/  IADD3 R5, PT, PT, R5, 0xb0f8a, R30 ;  /* 0x000b0f8a05057810 */ /* 0x000fe20007ffe01e */
[----:B------:R-:W-:-:S05]  /*27c0*/  IMAD.SHL.U32 R2, R30, 0x10, RZ ;  /* 0x000000101e027824 */ /* 0x000fca00078e00ff */
[----:B------:R-:W-:Y:S01]  /*27d0*/  LOP3.LUT R31, R13, R31, R2, 0x96, !PT ;  /* 0x0000001f0d1f7212 */ /* 0x000fe200078e9602 */
[----:B------:R-:W-:-:S03]  /*27e0*/  IMAD.HI.U32 R2, R5, -0x33333333, RZ ;  /* 0xcccccccd05027827 */ /* 0x000fc600078e00ff */
[----:B------:R-:W-:Y:S02]  /*27f0*/  LOP3.LUT R31, R31, R30, RZ, 0x3c, !PT ;  /* 0x0000001e1f1f7212 */ /* 0x000fe400078e3cff */
[----:B------:R-:W-:-:S03]  /*2800*/  SHF.R.U32.HI R2, RZ, 0x4, R2 ;  /* 0x00000004ff027819 */ /* 0x000fc60000011602 */
[----:B------:R-:W-:Y:S02]  /*2810*/  IMAD.IADD R4, R31, 0x1, R20 ;  /* 0x000000011f047824 */ /* 0x000fe400078e0214 */
[----:B------:R-:W-:Y:S02]  /*2820*/  IMAD R2, R2, -0x14, R5 ;  /* 0xffffffec02027824 */ /* 0x000fe400078e0205 */
[----:B------:R-:W-:-:S05]  /*2830*/  IMAD.HI.U32 R8, R4, -0x33333333, RZ ;  /* 0xcccccccd04087827 */ /* 0x000fca00078e00ff */
[----:B------:R-:W-:-:S05]  /*2840*/  SHF.R.U32.HI R9, RZ, 0x3, R8 ;  /* 0x00000003ff097819 */ /* 0x000fca0000011608 */
[----:B------:R-:W-:-:S04]  /*2850*/  IMAD R4, R9, -0xa, R4 ;  /* 0xfffffff609047824 */ /* 0x000fc800078e0204 */
[----:B------:R-:W-:-:S05]  /*2860*/  IMAD.IADD R5, R4, 0x1, R3 ;  /* 0x0000000104057824 */ /* 0x000fca00078e0203 */
[----:B------:R0:W-:Y:S02]  /*2870*/  STL.U8 [R5+0x1e], R2 ;  /* 0x00001e0205007387 */ /* 0x0001e40000100000 */
.L_x_18:
[----:B------:R-:W-:Y:S01]  /*2880*/  UIADD3 UR4, UPT, UPT, UR4, 0x28, URZ ;  /* 0x0000002804047890 */ /* 0x000fe2000fffe0ff */
[----:B------:R-:W-:-:S03]  /*2890*/  VIADD R3, R3, 0x28 ;  /* 0x0000002803037836 */ /* 0x000fc60000000000 */
[----:B------:R-:W-:-:S09]  /*28a0*/  UISETP.NE.AND UP0, UPT, UR4, 0x109b37, UPT ;  /* 0x00109b370400788c */ /* 0x000fd2000bf05270 */
[----:B------:R-:W-:Y:S05]  /*28b0*/  BRA.U UP0, `(.L_x_19) ;  /* 0xfffffff500587547 */ /* 0x000fea000b83ffff */
[----:B------:R-:W2:Y:S04]  /*28c0*/  LDL.128 R12, [R1+0x190] ;  /* 0x00019000010c7983 */ /* 0x000ea80000100c00 */
[----:B0-----:R-:W3:Y:S04]  /*28d0*/  LDL.128 R4, [R1+0x1a0] ;  /* 0x0001a00001047983 */ /* 0x001ee80000100c00 */
[----:B------:R-:W4:Y:S01]  /*28e0*/  LDL.64 R8, [R1+0x1b0] ;  /* 0x0001b00001087983 */ /* 0x000f220000100a00 */
[----:B------:R-:W0:Y:S01]  /*28f0*/  S2UR UR5, SR_CgaCtaId ;  /* 0x00000000000579c3 */ /* 0x000e220000008800 */
[----:B------:R-:W1:Y:S01]  /*2900*/  LDCU.64 UR6, c[0x0][0x398] ;  /* 0x00007300ff0677ac */ /* 0x000e620008000a00 */
[----:B------:R-:W-:Y:S01]  /*2910*/  UMOV UR4, 0x400 ;  /* 0x0000040000047882 */ /* 0x000fe20000000000 */
[----:B-1----:R-:W-:Y:S01]  /*2920*/  IADD3 R2, P0, PT, R0, UR6, RZ ;  /* 0x0000000600027c10 */ /* 0x002fe2000ff1e0ff */
[----:B------:R-:W-:-:S03]  /*2930*/  VIADD R0, R1, 0x1b8 ;  /* 0x000001b801007836 */ /* 0x000fc60000000000 */
[----:B------:R-:W-:Y:S01]  /*2940*/  IADD3.X R3, PT, PT, R28, UR7, RZ, P0, !PT ;  /* 0x000000071c037c10 */ /* 0x000fe200087fe4ff */
[----:B0-----:R-:W-:-:S09]  /*2950*/  ULEA UR4, UR5, UR4, 0x18 ;  /* 0x0000000405047291 */ /* 0x001fd2000f8ec0ff */
[----:B------:R-:W-:Y:S04]  /*2960*/  STS.64 [UR4+0x60], R30 ;  /* 0x0000601eff007988 */ /* 0x000fe80008000a04 */
[----:B------:R0:W-:Y:S04]  /*2970*/  STS.64 [UR4+0x50], R20 ;  /* 0x00005014ff007988 */ /* 0x0001e80008000a04 */
[----:B------:R-:W-:Y:S01]  /*2980*/  STS.64 [UR4+0x58], R22 ;  /* 0x00005816ff007988 */ /* 0x000fe20008000a04 */
[----:B------:R-:W-:Y:S01]  /*2990*/  UMOV UR4, 0x28 ;  /* 0x0000002800047882 */ /* 0x000fe20000000000 */
[----:B0-----:R-:W-:-:S02]  /*29a0*/  IADD3 R20, P0, PT, R2, 0x2b, RZ ;  /* 0x0000002b02147810 */ /* 0x001fc40007f1e0ff */
[C---:B--2---:R-:W-:Y:S02]  /*29b0*/  PRMT R11, R13.reuse, 0x7773, RZ ;  /* 0x000077730d0b7816 */ /* 0x044fe400000000ff */
[C---:B------:R-:W-:Y:S02]  /*29c0*/  PRMT R17, R13.reuse, 0x7772, RZ ;  /* 0x000077720d117816 */ /* 0x040fe400000000ff */
[C---:B------:R-:W-:Y:S01]  /*29d0*/  PRMT R19, R13.reuse, 0x7771, RZ ;  /* 0x000077710d137816 */ /* 0x040fe200000000ff */
[----:B------:R3:W-:Y:S01]  /*29e0*/  STG.E.U8 desc[UR8][R2.64+0x7], R11 ;  /* 0x0000070b02007986 */ /* 0x0007e2000c101108 */
[----:B------:R-:W-:Y:S02]  /*29f0*/  PRMT R13, R13, 0x7770, RZ ;  /* 0x000077700d0d7816 */ /* 0x000fe400000000ff */
[C---:B------:R-:W-:Y:S01]  /*2a00*/  PRMT R25, R12.reuse, 0x7773, RZ ;  /* 0x000077730c197816 */ /* 0x040fe200000000ff */
[----:B------:R0:W-:Y:S01]  /*2a10*/  STG.E.U8 desc[UR8][R2.64+0x6], R17 ;  /* 0x0000061102007986 */ /* 0x0001e2000c101108 */
[----:B------:R-:W-:-:S02]  /*2a20*/  PRMT R27, R12, 0x7772, RZ ;  /* 0x000077720c1b7816 */ /* 0x000fc400000000ff */
[----:B------:R-:W-:Y:S01]  /*2a30*/  PRMT R29, R12, 0x7771, RZ ;  /* 0x000077710c1d7816 */ /* 0x000fe200000000ff */
[----:B------:R1:W-:Y:S01]  /*2a40*/  STG.E.U8 desc[UR8][R2.64+0x4], R13 ;  /* 0x0000040d02007986 */ /* 0x0003e2000c101108 */
[C---:B------:R-:W-:Y:S02]  /*2a50*/  PRMT R31, R15.reuse, 0x7773, RZ ;  /* 0x000077730f1f7816 */ /* 0x040fe400000000ff */
[C---:B------:R-:W-:Y:S01]  /*2a60*/  PRMT R21, R15.reuse, 0x7772, RZ ;  /* 0x000077720f157816 */ /* 0x040fe200000000ff */
[----:B------:R2:W-:Y:S01]  /*2a70*/  STG.E.U8 desc[UR8][R2.64+0x3], R25 ;  /* 0x0000031902007986 */ /* 0x0005e2000c101108 */
[C---:B------:R-:W-:Y:S02]  /*2a80*/  PRMT R33, R15.reuse, 0x7771, RZ ;  /* 0x000077710f217816 */ /* 0x040fe400000000ff */
[----:B------:R-:W-:Y:S01]  /*2a90*/  PRMT R15, R15, 0x7770, RZ ;  /* 0x000077700f0f7816 */ /* 0x000fe200000000ff */
[----:B------:R5:W-:Y:S01]  /*2aa0*/  STG.E.U8 desc[UR8][R2.64+0x2], R27 ;  /* 0x0000021b02007986 */ /* 0x000be2000c101108 */
[----:B---3--:R-:W-:-:S02]  /*2ab0*/  PRMT R11, R5, 0x7773, RZ ;  /* 0x00007773050b7816 */ /* 0x008fc400000000ff */
[C---:B0-----:R-:W-:Y:S01]  /*2ac0*/  PRMT R17, R5.reuse, 0x7771, RZ ;  /* 0x0000777105117816 */ /* 0x041fe200000000ff */
[----:B------:R0:W-:Y:S01]  /*2ad0*/  STG.E.U8 desc[UR8][R2.64+0x1], R29 ;  /* 0x0000011d02007986 */ /* 0x0001e2000c101108 */
[C---:B-1----:R-:W-:Y:S02]  /*2ae0*/  PRMT R13, R5.reuse, 0x7772, RZ ;  /* 0x00007772050d7816 */ /* 0x042fe400000000ff */
[----:B------:R-:W-:Y:S01]  /*2af0*/  PRMT R5, R5, 0x7770, RZ ;  /* 0x0000777005057816 */ /* 0x000fe200000000ff */
[----:B------:R1:W-:Y:S01]  /*2b00*/  STG.E.U8 desc[UR8][R2.64+0x5], R19 ;  /* 0x0000051302007986 */ /* 0x0003e2000c101108 */
[C---:B--2---:R-:W-:Y:S02]  /*2b10*/  PRMT R25, R7.reuse, 0x7773, RZ ;  /* 0x0000777307197816 */ /* 0x044fe400000000ff */
[----:B------:R-:W-:Y:S01]  /*2b20*/  PRMT R23, R12, 0x7770, RZ ;  /* 0x000077700c177816 */ /* 0x000fe200000000ff */
[----:B------:R2:W-:Y:S01]  /*2b30*/  STG.E.U8 desc[UR8][R2.64+0xc], R15 ;  /* 0x00000c0f02007986 */ /* 0x0005e2000c101108 */
[----:B-----5:R-:W-:-:S02]  /*2b40*/  PRMT R27, R7, 0x7772, RZ ;  /* 0x00007772071b7816 */ /* 0x020fc400000000ff */
[C---:B------:R-:W-:Y:S01]  /*2b50*/  PRMT R35, R14.reuse, 0x7773, RZ ;  /* 0x000077730e237816 */ /* 0x040fe200000000ff */
[----:B------:R4:W-:Y:S01]  /*2b60*/  STG.E.U8 desc[UR8][R2.64+0x17], R11 ;  /* 0x0000170b02007986 */ /* 0x0009e2000c101108 */
[C---:B0-----:R-:W-:Y:S02]  /*2b70*/  PRMT R29, R7.reuse, 0x7771, RZ ;  /* 0x00007771071d7816 */ /* 0x041fe400000000ff */
[----:B------:R-:W-:Y:S01]  /*2b80*/  PRMT R7, R7, 0x7770, RZ ;  /* 0x0000777007077816 */ /* 0x000fe200000000ff */
[----:B------:R0:W-:Y:S01]  /*2b90*/  STG.E.U8 desc[UR8][R2.64+0x14], R5 ;  /* 0x0000140502007986 */ /* 0x0001e2000c101108 */
[----:B------:R-:W-:Y:S02]  /*2ba0*/  PRMT R37, R14, 0x7772, RZ ;  /* 0x000077720e257816 */ /* 0x000fe400000000ff */
[C---:B-1----:R-:W-:Y:S01]  /*2bb0*/  PRMT R19, R4.reuse, 0x7773, RZ ;  /* 0x0000777304137816 */ /* 0x042fe200000000ff */
[----:B------:R1:W-:Y:S01]  /*2bc0*/  STG.E.U8 desc[UR8][R2.64+0x1c], R7 ;  /* 0x00001c0702007986 */ /* 0x0003e2000c101108 */
[----:B--2---:R-:W-:-:S02]  /*2bd0*/  PRMT R15, R4, 0x7772, RZ ;  /* 0x00007772040f7816 */ /* 0x004fc400000000ff */
[C---:B------:R-:W-:Y:S01]  /*2be0*/  PRMT R39, R14.reuse, 0x7771, RZ ;  /* 0x000077710e277816 */ /* 0x040fe200000000ff */
[----:B------:R2:W-:Y:S01]  /*2bf0*/  STG.E.U8 desc[UR8][R2.64], R23 ;  /* 0x0000001702007986 */ /* 0x0005e2000c101108 */
[C---:B----4-:R-:W-:Y:S02]  /*2c00*/  PRMT R11, R9.reuse, 0x7770, RZ ;  /* 0x00007770090b7816 */ /* 0x050fe400000000ff */
[----:B------:R-:W-:Y:S01]  /*2c10*/  PRMT R41, R14, 0x7770, RZ ;  /* 0x000077700e297816 */ /* 0x000fe200000000ff */
[----:B------:R3:W-:Y:S01]  /*2c20*/  STG.E.U8 desc[UR8][R2.64+0xf], R31 ;  /* 0x00000f1f02007986 */ /* 0x0007e2000c101108 */
[----:B0-----:R-:W-:-:S03]  /*2c30*/  PRMT R5, R9, 0x7772, RZ ;  /* 0x0000777209057816 */ /* 0x001fc600000000ff */
[----:B------:R0:W-:Y:S01]  /*2c40*/  STG.E.U8 desc[UR8][R2.64+0xd], R33 ;  /* 0x00000d2102007986 */ /* 0x0001e2000c101108 */
[C---:B-1----:R-:W-:Y:S02]  /*2c50*/  PRMT R7, R9.reuse, 0x7771, RZ ;  /* 0x0000777109077816 */ /* 0x042fe400000000ff */
[----:B------:R-:W-:Y:S01]  /*2c60*/  PRMT R9, R9, 0x7773, RZ ;  /* 0x0000777309097816 */ /* 0x000fe200000000ff */
[----:B------:R1:W-:Y:S01]  /*2c70*/  STG.E.U8 desc[UR8][R2.64+0xb], R35 ;  /* 0x00000b2302007986 */ /* 0x0003e2000c101108 */
[----:B--2---:R-:W-:-:S03]  /*2c80*/  PRMT R23, R4, 0x7770, RZ ;  /* 0x0000777004177816 */ /* 0x004fc600000000ff */
[----:B------:R2:W-:Y:S01]  /*2c90*/  STG.E.U8 desc[UR8][R2.64+0xa], R37 ;  /* 0x00000a2502007986 */ /* 0x0005e2000c101108 */
[----:B---3--:R-:W-:-:S03]  /*2ca0*/  PRMT R31, R6, 0x7773, RZ ;  /* 0x00007773061f7816 */ /* 0x008fc600000000ff */
[----:B------:R3:W-:Y:S01]  /*2cb0*/  STG.E.U8 desc[UR8][R2.64+0x16], R13 ;  /* 0x0000160d02007986 */ /* 0x0007e2000c101108 */
[----:B0-----:R-:W-:-:S03]  /*2cc0*/  PRMT R33, R6, 0x7772, RZ ;  /* 0x0000777206217816 */ /* 0x001fc600000000ff */
[----:B------:R0:W-:Y:S01]  /*2cd0*/  STG.E.U8 desc[UR8][R2.64+0x15], R17 ;  /* 0x0000151102007986 */ /* 0x0001e2000c101108 */
[----:B-1----:R-:W-:-:S03]  /*2ce0*/  PRMT R35, R6, 0x7771, RZ ;  /* 0x0000777106237816 */ /* 0x002fc600000000ff */
[----:B------:R1:W-:Y:S01]  /*2cf0*/  STG.E.U8 desc[UR8][R2.64+0x13], R19 ;  /* 0x0000131302007986 */ /* 0x0003e2000c101108 */
[----:B--2---:R-:W-:-:S03]  /*2d00*/  PRMT R37, R6, 0x7770, RZ ;  /* 0x0000777006257816 */ /* 0x004fc600000000ff */
[----:B------:R2:W-:Y:S01]  /*2d10*/  STG.E.U8 desc[UR8][R2.64+0x12], R15 ;  /* 0x0000120f02007986 */ /* 0x0005e2000c101108 */
[C---:B---3--:R-:W-:Y:S02]  /*2d20*/  PRMT R13, R8.reuse, 0x7773, RZ ;  /* 0x00007773080d7816 */ /* 0x048fe400000000ff */
[C---:B0-----:R-:W-:Y:S01]  /*2d30*/  PRMT R17, R8.reuse, 0x7772, RZ ;  /* 0x0000777208117816 */ /* 0x041fe200000000ff */
[----:B------:R-:W-:Y:S01]  /*2d40*/  STG.E.U8 desc[UR8][R2.64+0x8], R41 ;  /* 0x0000082902007986 */ /* 0x000fe2000c101108 */
[----:B-1----:R-:W-:-:S03]  /*2d50*/  PRMT R19, R8, 0x7770, RZ ;  /* 0x0000777008137816 */ /* 0x002fc600000000ff */
[----:B------:R-:W-:Y:S01]  /*2d60*/  STG.E.U8 desc[UR8][R2.64+0x9], R39 ;  /* 0x0000092702007986 */ /* 0x000fe2000c101108 */
[----:B--2---:R-:W-:-:S03]  /*2d70*/  PRMT R15, R8, 0x7771, RZ ;  /* 0x00007771080f7816 */ /* 0x004fc600000000ff */
[----:B------:R-:W-:Y:S04]  /*2d80*/  STG.E.U8 desc[UR8][R2.64+0x10], R23 ;  /* 0x0000101702007986 */ /* 0x000fe8000c101108 */
        /* <DEDUP_REMOVED lines=15> */
[----:B------:R0:W-:Y:S02]  /*2e80*/  STG.E.U8 desc[UR8][R2.64+0xe], R21 ;  /* 0x00000e1502007986 */ /* 0x0001e4000c101108 */
[----:B0-----:R-:W-:-:S05]  /*2e90*/  PRMT R21, R4, 0x7771, RZ ;  /* 0x0000777104157816 */ /* 0x001fca00000000ff */
[----:B------:R0:W-:Y:S02]  /*2ea0*/  STG.E.U8 desc[UR8][R2.64+0x11], R21 ;  /* 0x0000111502007986 */ /* 0x0001e4000c101108 */
[----:B0-----:R-:W-:-:S07]  /*2eb0*/  IMAD.X R21, RZ, RZ, R3, P0 ;  /* 0x000000ffff157224 */ /* 0x001fce00000e0603 */
.L_x_20:
[----:B------:R-:W2:Y:S04]  /*2ec0*/  LDL.64 R18, [R0] ;  /* 0x0000000000127983 */ /* 0x000ea80000100a00 */
[----:B------:R-:W3:Y:S04]  /*2ed0*/  LDL.64 R16, [R0+0x8] ;  /* 0x0000080000107983 */ /* 0x000ee80000100a00 */
[----:B------:R-:W4:Y:S04]  /*2ee0*/  LDL.64 R14, [R0+0x10] ;  /* 0x00001000000e7983 */ /* 0x000f280000100a00 */
[----:B------:R-:W5:Y:S04]  /*2ef0*/  LDL.64 R12, [R0+0x18] ;  /* 0x00001800000c7983 */ /* 0x000f680000100a00 */
[----:B------:R-:W5:Y:S04]  /*2f00*/  LDL.64 R10, [R0+0x20] ;  /* 0x00002000000a7983 */ /* 0x000f680000100a00 */
[----:B------:R-:W5:Y:S04]  /*2f10*/  LDL.64 R8, [R0+0x28] ;  /* 0x0000280000087983 */ /* 0x000f680000100a00 */
[----:B------:R-:W5:Y:S04]  /*2f20*/  LDL.64 R6, [R0+0x30] ;  /* 0x0000300000067983 */ /* 0x000f680000100a00 */
[----:B------:R0:W5:Y:S01]  /*2f30*/  LDL.64 R4, [R0+0x38] ;  /* 0x0000380000047983 */ /* 0x0001620000100a00 */
[----:B------:R-:W-:Y:S01]  /*2f40*/  IMAD.MOV.U32 R2, RZ, RZ, R20 ;  /* 0x000000ffff027224 */ /* 0x000fe200078e0014 */
[----:B------:R-:W-:Y:S01]  /*2f50*/  UIADD3 UR4, UPT, UPT, UR4, 0x40, URZ ;  /* 0x0000004004047890 */ /* 0x000fe2000fffe0ff */
[----:B------:R-:W-:-:S03]  /*2f60*/  IMAD.MOV.U32 R3, RZ, RZ, R21 ;  /* 0x000000ffff037224 */ /* 0x000fc600078e0015 */
[----:B------:R-:W-:Y:S01]  /*2f70*/  UISETP.NE.AND UP0, UPT, UR4, 0x3e8, UPT ;  /* 0x000003e80400788c */ /* 0x000fe2000bf05270 */
[----:B------:R-:W-:Y:S01]  /*2f80*/  IADD3 R20, P0, PT, R2, 0x40, RZ ;  /* 0x0000004002147810 */ /* 0x000fe20007f1e0ff */
[----:B0-----:R-:W-:Y:S01]  /*2f90*/  VIADD R0, R0, 0x40 ;  /* 0x0000004000007836 */ /* 0x001fe20000000000 */
        /* <DEDUP_REMOVED lines=8> */
[C---:B------:R-:W-:Y:S01]  /*3020*/  PRMT R25, R19.reuse, 0x7770, RZ ;  /* 0x0000777013197816 */ /* 0x040fe200000000ff */
[----:B------:R2:W-:Y:S01]  /*3030*/  STG.E.U8 desc[UR8][R2.64+-0x1], R29 ;  /* 0xffffff1d02007986 */ /* 0x0005e2000c101108 */
[----:B------:R-:W-:Y:S02]  /*3040*/  PRMT R19, R19, 0x7771, RZ ;  /* 0x0000777113137816 */ /* 0x000fe400000000ff */
[----:B---3--:R-:W-:Y:S01]  /*3050*/  PRMT R35, R17, 0x7773, RZ ;  /* 0x0000777311237816 */ /* 0x008fe200000000ff */
[----:B------:R3:W-:Y:S01]  /*3060*/  STG.E.U8 desc[UR8][R2.64], R27 ;  /* 0x0000001b02007986 */ /* 0x0007e2000c101108 */
[----:B0-----:R-:W-:-:S03]  /*3070*/  PRMT R31, R16, 0x7773, RZ ;  /* 0x00007773101f7816 */ /* 0x001fc600000000ff */
[----:B------:R0:W-:Y:S01]  /*3080*/  STG.E.U8 desc[UR8][R2.64+0x4], R21 ;  /* 0x0000041502007986 */ /* 0x0001e2000c101108 */
[----:B-1----:R-:W-:Y:S02]  /*3090*/  PRMT R33, R16, 0x7772, RZ ;  /* 0x0000777210217816 */ /* 0x002fe400000000ff */
[C---:B--2---:R-:W-:Y:S01]  /*30a0*/  PRMT R29, R17.reuse, 0x7770, RZ ;  /* 0x00007770111d7816 */ /* 0x044fe200000000ff */
[----:B------:R4:W-:Y:S01]  /*30b0*/  STG.E.U8 desc[UR8][R2.64+0x3], R23 ;  /* 0x0000031702007986 */ /* 0x0009e2000c101108 */
[----:B---3--:R-:W-:-:S03]  /*30c0*/  PRMT R27, R17, 0x7772, RZ ;  /* 0x00007772111b7816 */ /* 0x008fc600000000ff */
[----:B------:R1:W-:Y:S01]  /*30d0*/  STG.E.U8 desc[UR8][R2.64+0x2], R19 ;  /* 0x0000021302007986 */ /* 0x0003e2000c101108 */
[----:B------:R-:W-:Y:S02]  /*30e0*/  PRMT R17, R17, 0x7771, RZ ;  /* 0x0000777111117816 */ /* 0x000fe400000000ff */
[----:B0-----:R-:W-:Y:S01]  /*30f0*/  PRMT R21, R16, 0x7770, RZ ;  /* 0x0000777010157816 */ /* 0x001fe200000000ff */
[----:B------:R0:W-:Y:S01]  /*3100*/  STG.E.U8 desc[UR8][R2.64+0x1], R25 ;  /* 0x0000011902007986 */ /* 0x0001e2000c101108 */
[----:B----4-:R-:W-:-:S03]  /*3110*/  PRMT R23, R15, 0x7773, RZ ;  /* 0x000077730f177816 */ /* 0x010fc600000000ff */
[----:B------:R2:W-:Y:S01]  /*3120*/  STG.E.U8 desc[UR8][R2.64+0xc], R35 ;  /* 0x00000c2302007986 */ /* 0x0005e2000c101108 */
[----:B-1----:R-:W-:-:S03]  /*3130*/  PRMT R19, R16, 0x7771, RZ ;  /* 0x0000777110137816 */ /* 0x002fc600000000ff */
[----:B------:R1:W-:Y:S01]  /*3140*/  STG.E.U8 desc[UR8][R2.64+0xa], R17 ;  /* 0x00000a1102007986 */ /* 0x0003e2000c101108 */
[----:B0-----:R-:W-:-:S03]  /*3150*/  PRMT R25, R15, 0x7772, RZ ;  /* 0x000077720f197816 */ /* 0x001fc600000000ff */
[----:B------:R5:W-:Y:S01]  /*3160*/  STG.E.U8 desc[UR8][R2.64+0x5], R21 ;  /* 0x0000051502007986 */ /* 0x000be2000c101108 */
[----:B--2---:R-:W-:-:S03]  /*3170*/  PRMT R35, R15, 0x7770, RZ ;  /* 0x000077700f237816 */ /* 0x004fc600000000ff */
[----:B------:R0:W-:Y:S01]  /*3180*/  STG.E.U8 desc[UR8][R2.64+0x6], R19 ;  /* 0x0000061302007986 */ /* 0x0001e2000c101108 */
[----:B------:R-:W-:Y:S02]  /*3190*/  PRMT R15, R15, 0x7771, RZ ;  /* 0x000077710f0f7816 */ /* 0x000fe400000000ff */
[----:B-1----:R-:W-:Y:S01]  /*31a0*/  PRMT R17, R14, 0x7773, RZ ;  /* 0x000077730e117816 */ /* 0x002fe200000000ff */
[----:B------:R1:W-:Y:S01]  /*31b0*/  STG.E.U8 desc[UR8][R2.64+0x14], R23 ;  /* 0x0000141702007986 */ /* 0x0003e2000c101108 */
[----:B-----5:R-:W-:-:S03]  /*31c0*/  PRMT R21, R13, 0x7772, RZ ;  /* 0x000077720d157816 */ /* 0x020fc600000000ff */
[----:B------:R2:W-:Y:S04]  /*31d0*/  STG.E.U8 desc[UR8][R2.64+0xb], R27 ;  /* 0x00000b1b02007986 */ /* 0x0005e8000c101108 */
[----:B------:R3:W-:Y:S01]  /*31e0*/  STG.E.U8 desc[UR8][R2.64+0x9], R29 ;  /* 0x0000091d02007986 */ /* 0x0007e2000c101108 */
[----:B0-----:R-:W-:-:S03]  /*31f0*/  PRMT R19, R13, 0x7773, RZ ;  /* 0x000077730d137816 */ /* 0x001fc600000000ff */
[----:B------:R0:W-:Y:S01]  /*3200*/  STG.E.U8 desc[UR8][R2.64+0x8], R31 ;  /* 0x0000081f02007986 */ /* 0x0001e2000c101108 */
[C---:B-1----:R-:W-:Y:S02]  /*3210*/  PRMT R23, R13.reuse, 0x7770, RZ ;  /* 0x000077700d177816 */ /* 0x042fe400000000ff */
[----:B------:R-:W-:Y:S01]  /*3220*/  PRMT R13, R13, 0x7771, RZ ;  /* 0x000077710d0d7816 */ /* 0x000fe200000000ff */
[----:B------:R1:W-:Y:S01]  /*3230*/  STG.E.U8 desc[UR8][R2.64+0x12], R15 ;  /* 0x0000120f02007986 */ /* 0x0003e2000c101108 */
[C---:B--2---:R-:W-:Y:S02]  /*3240*/  PRMT R27, R14.reuse, 0x7772, RZ ;  /* 0x000077720e1b7816 */ /* 0x044fe400000000ff */
[C---:B---3--:R-:W-:Y:S01]  /*3250*/  PRMT R29, R14.reuse, 0x7771, RZ ;  /* 0x000077710e1d7816 */ /* 0x048fe200000000ff */
[----:B------:R2:W-:Y:S01]  /*3260*/  STG.E.U8 desc[UR8][R2.64+0x10], R17 ;  /* 0x0000101102007986 */ /* 0x0005e2000c101108 */
[----:B0-----:R-:W-:-:S03]  /*3270*/  PRMT R31, R14, 0x7770, RZ ;  /* 0x000077700e1f7816 */ /* 0x001fc600000000ff */
[----:B------:R0:W-:Y:S01]  /*3280*/  STG.E.U8 desc[UR8][R2.64+0x13], R25 ;  /* 0x0000131902007986 */ /* 0x0001e2000c101108 */
[----:B-1----:R-:W-:-:S03]  /*3290*/  PRMT R15, R12, 0x7772, RZ ;  /* 0x000077720c0f7816 */ /* 0x002fc600000000ff */
[----:B------:R1:W-:Y:S01]  /*32a0*/  STG.E.U8 desc[UR8][R2.64+0xf], R27 ;  /* 0x00000f1b02007986 */ /* 0x0003e2000c101108 */
[----:B--2---:R-:W-:-:S03]  /*32b0*/  PRMT R17, R12, 0x7771, RZ ;  /* 0x000077710c117816 */ /* 0x004fc600000000ff */
        /* <DEDUP_REMOVED lines=11> */
[----:B------:R-:W-:-:S03]  /*3370*/  PRMT R11, R11, 0x7771, RZ ;  /* 0x000077710b0b7816 */ /* 0x000fc600000000ff */
[----:B------:R3:W-:Y:S01]  /*3380*/  STG.E.U8 desc[UR8][R2.64+0x16], R17 ;  /* 0x0000161102007986 */ /* 0x0007e2000c101108 */
[C---:B--2---:R-:W-:Y:S02]  /*3390*/  PRMT R19, R10.reuse, 0x7773, RZ ;  /* 0x000077730a137816 */ /* 0x044fe400000000ff */
[C---:B0-----:R-:W-:Y:S01]  /*33a0*/  PRMT R23, R10.reuse, 0x7770, RZ ;  /* 0x000077700a177816 */ /* 0x041fe200000000ff */
[----:B------:R0:W-:Y:S01]  /*33b0*/  STG.E.U8 desc[UR8][R2.64+0x18], R25 ;  /* 0x0000181902007986 */ /* 0x0001e2000c101108 */
[----:B-1----:R-:W-:-:S03]  /*33c0*/  PRMT R15, R10, 0x7771, RZ ;  /* 0x000077710a0f7816 */ /* 0x002fc600000000ff */
[----:B------:R1:W-:Y:S01]  /*33d0*/  STG.E.U8 desc[UR8][R2.64+0x15], R27 ;  /* 0x0000151b02007986 */ /* 0x0003e2000c101108 */
[----:B---3--:R-:W-:-:S03]  /*33e0*/  PRMT R17, R9, 0x7773, RZ ;  /* 0x0000777309117816 */ /* 0x008fc600000000ff */
[----:B------:R2:W-:Y:S01]  /*33f0*/  STG.E.U8 desc[UR8][R2.64+0x22], R11 ;  /* 0x0000220b02007986 */ /* 0x0005e2000c101108 */
[----:B0-----:R-:W-:-:S03]  /*3400*/  PRMT R25, R9, 0x7772, RZ ;  /* 0x0000777209197816 */ /* 0x001fc600000000ff */
[----:B------:R0:W-:Y:S01]  /*3410*/  STG.E.U8 desc[UR8][R2.64+0x21], R13 ;  /* 0x0000210d02007986 */ /* 0x0001e2000c101108 */
[----:B-1----:R-:W-:-:S03]  /*3420*/  PRMT R27, R9, 0x7770, RZ ;  /* 0x00007770091b7816 */ /* 0x002fc600000000ff */
[----:B------:R1:W-:Y:S01]  /*3430*/  STG.E.U8 desc[UR8][R2.64+0x20], R19 ;  /* 0x0000201302007986 */ /* 0x0003e2000c101108 */
[----:B------:R-:W-:Y:S02]  /*3440*/  PRMT R9, R9, 0x7771, RZ ;  /* 0x0000777109097816 */ /* 0x000fe400000000ff */
[C---:B--2---:R-:W-:Y:S01]  /*3450*/  PRMT R11, R8.reuse, 0x7773, RZ ;  /* 0x00007773080b7816 */ /* 0x044fe200000000ff */
[----:B------:R2:W-:Y:S04]  /*3460*/  STG.E.U8 desc[UR8][R2.64+0x1d], R23 ;  /* 0x00001d1702007986 */ /* 0x0005e8000c101108 */
        /* <DEDUP_REMOVED lines=8> */
[----:B0-----:R-:W-:-:S03]  /*34f0*/  PRMT R17, R7, 0x7771, RZ ;  /* 0x0000777107117816 */ /* 0x001fc600000000ff */
[----:B------:R0:W-:Y:S01]  /*3500*/  STG.E.U8 desc[UR8][R2.64+0x28], R11 ;  /* 0x0000280b02007986 */ /* 0x0001e2000c101108 */
[----:B-1----:R-:W-:-:S03]  /*3510*/  PRMT R25, R7, 0x7770, RZ ;  /* 0x0000777007197816 */ /* 0x002fc600000000ff */
[----:B------:R1:W-:Y:S01]  /*3520*/  STG.E.U8 desc[UR8][R2.64+0x24], R29 ;  /* 0x0000241d02007986 */ /* 0x0003e2000c101108 */
[C---:B------:R-:W-:Y:S02]  /*3530*/  PRMT R7, R5.reuse, 0x7773, RZ ;  /* 0x0000777305077816 */ /* 0x040fe400000000ff */
[C---:B--2---:R-:W-:Y:S01]  /*3540*/  PRMT R9, R5.reuse, 0x7772, RZ ;  /* 0x0000777205097816 */ /* 0x044fe200000000ff */
[----:B------:R2:W-:Y:S01]  /*3550*/  STG.E.U8 desc[UR8][R2.64+0x29], R27 ;  /* 0x0000291b02007986 */ /* 0x0005e2000c101108 */
[----:B0-----:R-:W-:-:S03]  /*3560*/  PRMT R11, R5, 0x7770, RZ ;  /* 0x00007770050b7816 */ /* 0x001fc600000000ff */
[----:B------:R0:W-:Y:S01]  /*3570*/  STG.E.U8 desc[UR8][R2.64+0x27], R13 ;  /* 0x0000270d02007986 */ /* 0x0001e2000c101108 */
[----:B------:R-:W-:-:S03]  /*3580*/  PRMT R5, R5, 0x7771, RZ ;  /* 0x0000777105057816 */ /* 0x000fc600000000ff */
[----:B------:R3:W-:Y:S01]  /*3590*/  STG.E.U8 desc[UR8][R2.64+0x26], R19 ;  /* 0x0000261302007986 */ /* 0x0007e2000c101108 */
[----:B-1----:R-:W-:-:S03]  /*35a0*/  PRMT R29, R6, 0x7772, RZ ;  /* 0x00007772061d7816 */ /* 0x002fc600000000ff */
[----:B------:R1:W-:Y:S01]  /*35b0*/  STG.E.U8 desc[UR8][R2.64+0x34], R23 ;  /* 0x0000341702007986 */ /* 0x0003e2000c101108 */
[----:B--2---:R-:W-:-:S03]  /*35c0*/  PRMT R27, R6, 0x7773, RZ ;  /* 0x00007773061b7816 */ /* 0x004fc600000000ff */
[----:B------:R2:W-:Y:S01]  /*35d0*/  STG.E.U8 desc[UR8][R2.64+0x33], R15 ;  /* 0x0000330f02007986 */ /* 0x0005e2000c101108 */
[----:B0-----:R-:W-:-:S03]  /*35e0*/  PRMT R13, R4, 0x7773, RZ ;  /* 0x00007773040d7816 */ /* 0x001fc600000000ff */
[----:B------:R0:W-:Y:S01]  /*35f0*/  STG.E.U8 desc[UR8][R2.64+0x32], R17 ;  /* 0x0000321102007986 */ /* 0x0001e2000c101108 */
[----:B---3--:R-:W-:Y:S02]  /*3600*/  PRMT R19, R4, 0x7770, RZ ;  /* 0x0000777004137816 */ /* 0x008fe400000000ff */
[----:B-1----:R-:W-:Y:S01]  /*3610*/  PRMT R23, R6, 0x7770, RZ ;  /* 0x0000777006177816 */ /* 0x002fe200000000ff */
[----:B------:R-:W-:Y:S01]  /*3620*/  STG.E.U8 desc[UR8][R2.64+0x7], R33 ;  /* 0x0000072102007986 */ /* 0x000fe2000c101108 */
[----:B--2---:R-:W-:-:S03]  /*3630*/  PRMT R15, R4, 0x7772, RZ ;  /* 0x00007772040f7816 */ /* 0x004fc600000000ff */
[----:B------:R-:W-:Y:S01]  /*3640*/  STG.E.U8 desc[UR8][R2.64+0x11], R35 ;  /* 0x0000112302007986 */ /* 0x000fe2000c101108 */
[----:B0-----:R-:W-:-:S03]  /*3650*/  PRMT R17, R4, 0x7771, RZ ;  /* 0x0000777104117816 */ /* 0x001fc600000000ff */
        /* <DEDUP_REMOVED lines=16> */
[----:B0-----:R-:W-:-:S05]  /*3760*/  PRMT R21, R8, 0x7770, RZ ;  /* 0x0000777008157816 */ /* 0x001fca00000000ff */
[----:B------:R0:W-:Y:S02]  /*3770*/  STG.E.U8 desc[UR8][R2.64+0x25], R21 ;  /* 0x0000251502007986 */ /* 0x0001e4000c101108 */
[----:B0-----:R-:W-:-:S05]  /*3780*/  PRMT R21, R6, 0x7771, RZ ;  /* 0x0000777106157816 */ /* 0x001fca00000000ff */
[----:B------:R0:W-:Y:S02]  /*3790*/  STG.E.U8 desc[UR8][R2.64+0x2e], R21 ;  /* 0x00002e1502007986 */ /* 0x0001e4000c101108 */
[----:B0-----:R-:W-:Y:S01]  /*37a0*/  IMAD.X R21, RZ, RZ, R3, P0 ;  /* 0x000000ffff157224 */ /* 0x001fe200000e0603 */
[----:B------:R-:W-:Y:S06]  /*37b0*/  BRA.U UP0, `(.L_x_20) ;  /* 0xfffffff500c07547 */ /* 0x000fec000b83ffff */
[----:B------:R-:W-:Y:S05]  /*37c0*/  EXIT ;  /* 0x000000000000794d */ /* 0x000fea0003800000 */
.L_x_21:
        /* <DEDUP_REMOVED lines=11> */
.L_x_24:


//--------------------- .nv.global.init           --------------------------
	.section	.nv.global.init,"aw",@progbits
	.align	4
.nv.global.init:
	.type		mrg32k3aM1SubSeq,@object
	.size		mrg32k3aM1SubSeq,(mrg32k3aM2SubSeq - mrg32k3aM1SubSeq)
mrg32k3aM1SubSeq:
        /*0000*/ 	.byte	0x0b, 0xcc, 0xee, 0x04, 0x73, 0x29, 0x8b, 0x6f, 0xf6, 0x53, 0x03, 0xf6, 0x23, 0xf6, 0xea, 0xda
        /* <DEDUP_REMOVED lines=125> */
	.type		mrg32k3aM2SubSeq,@object
	.size		mrg32k3aM2SubSeq,(mrg32k3aM1 - mrg32k3aM2SubSeq)
mrg32k3aM2SubSeq:
        /* <DEDUP_REMOVED lines=126> */
	.type		mrg32k3aM1,@object
	.size		mrg32k3aM1,(mrg32k3aM1Seq - mrg32k3aM1)
mrg32k3aM1:
        /* <DEDUP_REMOVED lines=144> */
	.type		mrg32k3aM1Seq,@object
	.size		mrg32k3aM1Seq,(mrg32k3aM2 - mrg32k3aM1Seq)
mrg32k3aM1Seq:
        /* <DEDUP_REMOVED lines=144> */
	.type		mrg32k3aM2,@object
	.size		mrg32k3aM2,(mrg32k3aM2Seq - mrg32k3aM2)
mrg32k3aM2:
        /* <DEDUP_REMOVED lines=144> */
	.type		mrg32k3aM2Seq,@object
	.size		mrg32k3aM2Seq,(precalc_xorwow_matrix - mrg32k3aM2Seq)
mrg32k3aM2Seq:
        /* <DEDUP_REMOVED lines=144> */
	.type		precalc_xorwow_matrix,@object
	.size		precalc_xorwow_matrix,(precalc_xorwow_offset_matrix - precalc_xorwow_matrix)
precalc_xorwow_matrix:
        /* <DEDUP_REMOVED lines=6400> */
	.type		precalc_xorwow_offset_matrix,@object
	.size		precalc_xorwow_offset_matrix,(.L_1 - precalc_xorwow_offset_matrix)
precalc_xorwow_offset_matrix:
        /* <DEDUP_REMOVED lines=6400> */
.L_1:


//--------------------- .nv.shared._Z19randomizePopulationP17curandStateXORWOWPh --------------------------
	.section	.nv.shared._Z19randomizePopulationP17curandStateXORWOWPh,"aw",@nobits
	.sectionflags	@""
	.align	8
.nv.shared._Z19randomizePopulationP17curandStateXORWOWPh:
	.zero		1072


//--------------------- .nv.shared.reserved.0     --------------------------
	.section	.nv.shared.reserved.0,"aw",@nobits
	.weak		__nv_reservedSMEM_offset_0_alias
	.size		__nv_reservedSMEM_offset_0_alias, 0, 64
	.other		__nv_reservedSMEM_offset_0_alias,@"STO_CUDA_RESERVED_SHARED STV_DEFAULT"
__nv_reservedSMEM_offset_0_alias:
	.zero		0
	.zero		64


//--------------------- .nv.shared._Z26geneticAlgorithmGenerationP17curandStateXORWOWPfS1_PhS1_f --------------------------
	.section	.nv.shared._Z26geneticAlgorithmGenerationP17curandStateXORWOWPfS1_PhS1_f,"aw",@nobits
	.sectionflags	@""
	.align	8
.nv.shared._Z26geneticAlgorithmGenerationP17curandStateXORWOWPfS1_PhS1_f:
	.zero		1152


//--------------------- .nv.constant0._Z19randomizePopulationP17curandStateXORWOWPh --------------------------
	.section	.nv.constant0._Z19randomizePopulationP17curandStateXORWOWPh,"a",@progbits
	.sectionflags	@""
	.align	4
.nv.constant0._Z19randomizePopulationP17curandStateXORWOWPh:
	.zero		912


//--------------------- .nv.constant0._Z4initjP17curandStateXORWOW --------------------------
	.section	.nv.constant0._Z4initjP17curandStateXORWOW,"a",@progbits
	.sectionflags	@""
	.align	4
.nv.constant0._Z4initjP17curandStateXORWOW:
	.zero		912


//--------------------- .nv.constant0._Z26geneticAlgorithmGenerationP17curandStateXORWOWPfS1_PhS1_f --------------------------
	.section	.nv.constant0._Z26geneticAlgorithmGenerationP17curandStateXORWOWPfS1_PhS1_f,"a",@progbits
	.sectionflags	@""
	.align	4
.nv.constant0._Z26geneticAlgorithmGenerationP17curandStateXORWOWPfS1_PhS1_f:
	.zero		940


//--------------------- SYMBOLS --------------------------

	.type		.nv.reservedSmem.offset0,@object
	.size		.nv.reservedSmem.offset0,0x4
	.type		.nv.reservedSmem.cap,@object
	.size		.nv.reservedSmem.cap,0x4
